//
// Generated by NVIDIA NVVM Compiler
//
// Compiler Build ID: CL-36424714
// Cuda compilation tools, release 13.0, V13.0.88
// Based on NVVM 20.0.0
//

.version 9.0
.target sm_100
.address_size 64

	// .globl	_Z8randomerPiPVi
.global .align 4 .b8 precalc_xorwow_matrix[102400];
.global .align 4 .b8 precalc_xorwow_offset_matrix[102400];
.global .align 4 .b8 mrg32k3aM1[2304];
.global .align 4 .b8 mrg32k3aM2[2304];
.global .align 4 .b8 mrg32k3aM1SubSeq[2016];
.global .align 4 .b8 mrg32k3aM2SubSeq[2016];
.global .align 4 .b8 mrg32k3aM1Seq[2304];
.global .align 4 .b8 mrg32k3aM2Seq[2304];
.const .align 8 .b8 __cr_lgamma_table[72];

.visible .entry _Z8randomerPiPVi(
	.param .u64 .ptr .align 1 _Z8randomerPiPVi_param_0,
	.param .u64 .ptr .align 1 _Z8randomerPiPVi_param_1
)
{
	.local .align 8 .b8 	__local_depot0[48];
	.reg .b64 	%SP;
	.reg .b64 	%SPL;
	.reg .pred 	%p<71>;
	.reg .b32 	%r<1330>;
	.reg .b32 	%f<25>;
	.reg .b64 	%rd<31>;

	mov.u64 	%SPL, __local_depot0;
	ld.param.u64 	%rd11, [_Z8randomerPiPVi_param_0];
	ld.param.u64 	%rd12, [_Z8randomerPiPVi_param_1];
	add.u64 	%rd1, %SPL, 0;
	mov.u32 	%r582, %ctaid.x;
	mov.u32 	%r1, %ntid.x;
	mov.u32 	%r583, %tid.x;
	mad.lo.s32 	%r2, %r582, %r1, %r583;
	mov.b32 	%r1043, 1969363375;
	mov.b32 	%r584, 1207773362;
	st.local.v2.u32 	[%rd1], {%r584, %r1043};
	mov.b32 	%r1041, -123459836;
	mov.b32 	%r1042, 2073827711;
	st.local.v2.u32 	[%rd1+8], {%r1042, %r1041};
	mov.b32 	%r1039, 1851689907;
	mov.b32 	%r1040, -589760388;
	st.local.v2.u32 	[%rd1+16], {%r1040, %r1039};
	setp.eq.s32 	%p1, %r2, 0;
	@%p1 bra 	$L__BB0_115;
	cvt.u64.u32 	%rd30, %r2;
	mov.b32 	%r1026, 0;
	mov.b32 	%r1043, 1969363375;
	mov.b32 	%r1042, 2073827711;
	mov.b32 	%r1041, -123459836;
	mov.b32 	%r1040, -589760388;
	mov.b32 	%r1039, 1851689907;
$L__BB0_2:
	mov.u64 	%rd3, %rd30;
	and.b64  	%rd4, %rd3, 3;
	setp.eq.s64 	%p2, %rd4, 0;
	@%p2 bra 	$L__BB0_114;
	mul.wide.u32 	%rd14, %r1026, 3200;
	mov.u64 	%rd15, precalc_xorwow_matrix;
	add.s64 	%rd5, %rd15, %rd14;
	mov.b32 	%r1039, 0;
	mov.u32 	%r1040, %r1039;
	mov.u32 	%r1041, %r1039;
	mov.u32 	%r1042, %r1039;
	mov.u32 	%r1043, %r1039;
	mov.u32 	%r1032, %r1039;
$L__BB0_4:
	mul.wide.u32 	%rd16, %r1032, 4;
	add.s64 	%rd17, %rd1, %rd16;
	ld.local.u32 	%r15, [%rd17+4];
	shl.b32 	%r16, %r1032, 5;
	mov.b32 	%r1038, 0;
$L__BB0_5:
	.pragma "nounroll";
	shr.u32 	%r593, %r15, %r1038;
	and.b32  	%r594, %r593, 1;
	setp.eq.b32 	%p3, %r594, 1;
	not.pred 	%p4, %p3;
	add.s32 	%r595, %r16, %r1038;
	mul.lo.s32 	%r596, %r595, 5;
	mul.wide.u32 	%rd18, %r596, 4;
	add.s64 	%rd6, %rd5, %rd18;
	@%p4 bra 	$L__BB0_7;
	ld.global.u32 	%r597, [%rd6];
	xor.b32  	%r1043, %r1043, %r597;
	ld.global.u32 	%r598, [%rd6+4];
	xor.b32  	%r1042, %r1042, %r598;
	ld.global.u32 	%r599, [%rd6+8];
	xor.b32  	%r1041, %r1041, %r599;
	ld.global.u32 	%r600, [%rd6+12];
	xor.b32  	%r1040, %r1040, %r600;
	ld.global.u32 	%r601, [%rd6+16];
	xor.b32  	%r1039, %r1039, %r601;
$L__BB0_7:
	and.b32  	%r603, %r593, 2;
	setp.eq.s32 	%p5, %r603, 0;
	@%p5 bra 	$L__BB0_9;
	ld.global.u32 	%r604, [%rd6+20];
	xor.b32  	%r1043, %r1043, %r604;
	ld.global.u32 	%r605, [%rd6+24];
	xor.b32  	%r1042, %r1042, %r605;
	ld.global.u32 	%r606, [%rd6+28];
	xor.b32  	%r1041, %r1041, %r606;
	ld.global.u32 	%r607, [%rd6+32];
	xor.b32  	%r1040, %r1040, %r607;
	ld.global.u32 	%r608, [%rd6+36];
	xor.b32  	%r1039, %r1039, %r608;
$L__BB0_9:
	and.b32  	%r610, %r593, 4;
	setp.eq.s32 	%p6, %r610, 0;
	@%p6 bra 	$L__BB0_11;
	ld.global.u32 	%r611, [%rd6+40];
	xor.b32  	%r1043, %r1043, %r611;
	ld.global.u32 	%r612, [%rd6+44];
	xor.b32  	%r1042, %r1042, %r612;
	ld.global.u32 	%r613, [%rd6+48];
	xor.b32  	%r1041, %r1041, %r613;
	ld.global.u32 	%r614, [%rd6+52];
	xor.b32  	%r1040, %r1040, %r614;
	ld.global.u32 	%r615, [%rd6+56];
	xor.b32  	%r1039, %r1039, %r615;
$L__BB0_11:
	and.b32  	%r617, %r593, 8;
	setp.eq.s32 	%p7, %r617, 0;
	@%p7 bra 	$L__BB0_13;
	ld.global.u32 	%r618, [%rd6+60];
	xor.b32  	%r1043, %r1043, %r618;
	ld.global.u32 	%r619, [%rd6+64];
	xor.b32  	%r1042, %r1042, %r619;
	ld.global.u32 	%r620, [%rd6+68];
	xor.b32  	%r1041, %r1041, %r620;
	ld.global.u32 	%r621, [%rd6+72];
	xor.b32  	%r1040, %r1040, %r621;
	ld.global.u32 	%r622, [%rd6+76];
	xor.b32  	%r1039, %r1039, %r622;
$L__BB0_13:
	and.b32  	%r624, %r593, 16;
	setp.eq.s32 	%p8, %r624, 0;
	@%p8 bra 	$L__BB0_15;
	ld.global.u32 	%r625, [%rd6+80];
	xor.b32  	%r1043, %r1043, %r625;
	ld.global.u32 	%r626, [%rd6+84];
	xor.b32  	%r1042, %r1042, %r626;
	ld.global.u32 	%r627, [%rd6+88];
	xor.b32  	%r1041, %r1041, %r627;
	ld.global.u32 	%r628, [%rd6+92];
	xor.b32  	%r1040, %r1040, %r628;
	ld.global.u32 	%r629, [%rd6+96];
	xor.b32  	%r1039, %r1039, %r629;
$L__BB0_15:
	and.b32  	%r631, %r593, 32;
	setp.eq.s32 	%p9, %r631, 0;
	@%p9 bra 	$L__BB0_17;
	ld.global.u32 	%r632, [%rd6+100];
	xor.b32  	%r1043, %r1043, %r632;
	ld.global.u32 	%r633, [%rd6+104];
	xor.b32  	%r1042, %r1042, %r633;
	ld.global.u32 	%r634, [%rd6+108];
	xor.b32  	%r1041, %r1041, %r634;
	ld.global.u32 	%r635, [%rd6+112];
	xor.b32  	%r1040, %r1040, %r635;
	ld.global.u32 	%r636, [%rd6+116];
	xor.b32  	%r1039, %r1039, %r636;
$L__BB0_17:
	and.b32  	%r638, %r593, 64;
	setp.eq.s32 	%p10, %r638, 0;
	@%p10 bra 	$L__BB0_19;
	ld.global.u32 	%r639, [%rd6+120];
	xor.b32  	%r1043, %r1043, %r639;
	ld.global.u32 	%r640, [%rd6+124];
	xor.b32  	%r1042, %r1042, %r640;
	ld.global.u32 	%r641, [%rd6+128];
	xor.b32  	%r1041, %r1041, %r641;
	ld.global.u32 	%r642, [%rd6+132];
	xor.b32  	%r1040, %r1040, %r642;
	ld.global.u32 	%r643, [%rd6+136];
	xor.b32  	%r1039, %r1039, %r643;
$L__BB0_19:
	and.b32  	%r645, %r593, 128;
	setp.eq.s32 	%p11, %r645, 0;
	@%p11 bra 	$L__BB0_21;
	ld.global.u32 	%r646, [%rd6+140];
	xor.b32  	%r1043, %r1043, %r646;
	ld.global.u32 	%r647, [%rd6+144];
	xor.b32  	%r1042, %r1042, %r647;
	ld.global.u32 	%r648, [%rd6+148];
	xor.b32  	%r1041, %r1041, %r648;
	ld.global.u32 	%r649, [%rd6+152];
	xor.b32  	%r1040, %r1040, %r649;
	ld.global.u32 	%r650, [%rd6+156];
	xor.b32  	%r1039, %r1039, %r650;
$L__BB0_21:
	and.b32  	%r652, %r593, 256;
	setp.eq.s32 	%p12, %r652, 0;
	@%p12 bra 	$L__BB0_23;
	ld.global.u32 	%r653, [%rd6+160];
	xor.b32  	%r1043, %r1043, %r653;
	ld.global.u32 	%r654, [%rd6+164];
	xor.b32  	%r1042, %r1042, %r654;
	ld.global.u32 	%r655, [%rd6+168];
	xor.b32  	%r1041, %r1041, %r655;
	ld.global.u32 	%r656, [%rd6+172];
	xor.b32  	%r1040, %r1040, %r656;
	ld.global.u32 	%r657, [%rd6+176];
	xor.b32  	%r1039, %r1039, %r657;
$L__BB0_23:
	and.b32  	%r659, %r593, 512;
	setp.eq.s32 	%p13, %r659, 0;
	@%p13 bra 	$L__BB0_25;
	ld.global.u32 	%r660, [%rd6+180];
	xor.b32  	%r1043, %r1043, %r660;
	ld.global.u32 	%r661, [%rd6+184];
	xor.b32  	%r1042, %r1042, %r661;
	ld.global.u32 	%r662, [%rd6+188];
	xor.b32  	%r1041, %r1041, %r662;
	ld.global.u32 	%r663, [%rd6+192];
	xor.b32  	%r1040, %r1040, %r663;
	ld.global.u32 	%r664, [%rd6+196];
	xor.b32  	%r1039, %r1039, %r664;
$L__BB0_25:
	and.b32  	%r666, %r593, 1024;
	setp.eq.s32 	%p14, %r666, 0;
	@%p14 bra 	$L__BB0_27;
	ld.global.u32 	%r667, [%rd6+200];
	xor.b32  	%r1043, %r1043, %r667;
	ld.global.u32 	%r668, [%rd6+204];
	xor.b32  	%r1042, %r1042, %r668;
	ld.global.u32 	%r669, [%rd6+208];
	xor.b32  	%r1041, %r1041, %r669;
	ld.global.u32 	%r670, [%rd6+212];
	xor.b32  	%r1040, %r1040, %r670;
	ld.global.u32 	%r671, [%rd6+216];
	xor.b32  	%r1039, %r1039, %r671;
$L__BB0_27:
	and.b32  	%r673, %r593, 2048;
	setp.eq.s32 	%p15, %r673, 0;
	@%p15 bra 	$L__BB0_29;
	ld.global.u32 	%r674, [%rd6+220];
	xor.b32  	%r1043, %r1043, %r674;
	ld.global.u32 	%r675, [%rd6+224];
	xor.b32  	%r1042, %r1042, %r675;
	ld.global.u32 	%r676, [%rd6+228];
	xor.b32  	%r1041, %r1041, %r676;
	ld.global.u32 	%r677, [%rd6+232];
	xor.b32  	%r1040, %r1040, %r677;
	ld.global.u32 	%r678, [%rd6+236];
	xor.b32  	%r1039, %r1039, %r678;
$L__BB0_29:
	and.b32  	%r680, %r593, 4096;
	setp.eq.s32 	%p16, %r680, 0;
	@%p16 bra 	$L__BB0_31;
	ld.global.u32 	%r681, [%rd6+240];
	xor.b32  	%r1043, %r1043, %r681;
	ld.global.u32 	%r682, [%rd6+244];
	xor.b32  	%r1042, %r1042, %r682;
	ld.global.u32 	%r683, [%rd6+248];
	xor.b32  	%r1041, %r1041, %r683;
	ld.global.u32 	%r684, [%rd6+252];
	xor.b32  	%r1040, %r1040, %r684;
	ld.global.u32 	%r685, [%rd6+256];
	xor.b32  	%r1039, %r1039, %r685;
$L__BB0_31:
	and.b32  	%r687, %r593, 8192;
	setp.eq.s32 	%p17, %r687, 0;
	@%p17 bra 	$L__BB0_33;
	ld.global.u32 	%r688, [%rd6+260];
	xor.b32  	%r1043, %r1043, %r688;
	ld.global.u32 	%r689, [%rd6+264];
	xor.b32  	%r1042, %r1042, %r689;
	ld.global.u32 	%r690, [%rd6+268];
	xor.b32  	%r1041, %r1041, %r690;
	ld.global.u32 	%r691, [%rd6+272];
	xor.b32  	%r1040, %r1040, %r691;
	ld.global.u32 	%r692, [%rd6+276];
	xor.b32  	%r1039, %r1039, %r692;
$L__BB0_33:
	and.b32  	%r694, %r593, 16384;
	setp.eq.s32 	%p18, %r694, 0;
	@%p18 bra 	$L__BB0_35;
	ld.global.u32 	%r695, [%rd6+280];
	xor.b32  	%r1043, %r1043, %r695;
	ld.global.u32 	%r696, [%rd6+284];
	xor.b32  	%r1042, %r1042, %r696;
	ld.global.u32 	%r697, [%rd6+288];
	xor.b32  	%r1041, %r1041, %r697;
	ld.global.u32 	%r698, [%rd6+292];
	xor.b32  	%r1040, %r1040, %r698;
	ld.global.u32 	%r699, [%rd6+296];
	xor.b32  	%r1039, %r1039, %r699;
$L__BB0_35:
	and.b32  	%r701, %r593, 32768;
	setp.eq.s32 	%p19, %r701, 0;
	@%p19 bra 	$L__BB0_37;
	ld.global.u32 	%r702, [%rd6+300];
	xor.b32  	%r1043, %r1043, %r702;
	ld.global.u32 	%r703, [%rd6+304];
	xor.b32  	%r1042, %r1042, %r703;
	ld.global.u32 	%r704, [%rd6+308];
	xor.b32  	%r1041, %r1041, %r704;
	ld.global.u32 	%r705, [%rd6+312];
	xor.b32  	%r1040, %r1040, %r705;
	ld.global.u32 	%r706, [%rd6+316];
	xor.b32  	%r1039, %r1039, %r706;
$L__BB0_37:
	add.s32 	%r1038, %r1038, 16;
	setp.ne.s32 	%p20, %r1038, 32;
	@%p20 bra 	$L__BB0_5;
	mad.lo.s32 	%r707, %r1032, -31, %r16;
	add.s32 	%r1032, %r707, 1;
	setp.ne.s32 	%p21, %r1032, 5;
	@%p21 bra 	$L__BB0_4;
	st.local.u32 	[%rd1+4], %r1043;
	st.local.v2.u32 	[%rd1+8], {%r1042, %r1041};
	st.local.v2.u32 	[%rd1+16], {%r1040, %r1039};
	setp.eq.s64 	%p22, %rd4, 1;
	@%p22 bra 	$L__BB0_114;
	mov.b32 	%r1039, 0;
	mov.u32 	%r1040, %r1039;
	mov.u32 	%r1041, %r1039;
	mov.u32 	%r1042, %r1039;
	mov.u32 	%r1043, %r1039;
	mov.u32 	%r1124, %r1039;
$L__BB0_41:
	mul.wide.u32 	%rd19, %r1124, 4;
	add.s64 	%rd20, %rd1, %rd19;
	ld.local.u32 	%r191, [%rd20+4];
	shl.b32 	%r192, %r1124, 5;
	mov.b32 	%r1130, 0;
$L__BB0_42:
	.pragma "nounroll";
	shr.u32 	%r710, %r191, %r1130;
	and.b32  	%r711, %r710, 1;
	setp.eq.b32 	%p23, %r711, 1;
	not.pred 	%p24, %p23;
	add.s32 	%r712, %r192, %r1130;
	mul.lo.s32 	%r713, %r712, 5;
	mul.wide.u32 	%rd21, %r713, 4;
	add.s64 	%rd7, %rd5, %rd21;
	@%p24 bra 	$L__BB0_44;
	ld.global.u32 	%r714, [%rd7];
	xor.b32  	%r1043, %r1043, %r714;
	ld.global.u32 	%r715, [%rd7+4];
	xor.b32  	%r1042, %r1042, %r715;
	ld.global.u32 	%r716, [%rd7+8];
	xor.b32  	%r1041, %r1041, %r716;
	ld.global.u32 	%r717, [%rd7+12];
	xor.b32  	%r1040, %r1040, %r717;
	ld.global.u32 	%r718, [%rd7+16];
	xor.b32  	%r1039, %r1039, %r718;
$L__BB0_44:
	and.b32  	%r720, %r710, 2;
	setp.eq.s32 	%p25, %r720, 0;
	@%p25 bra 	$L__BB0_46;
	ld.global.u32 	%r721, [%rd7+20];
	xor.b32  	%r1043, %r1043, %r721;
	ld.global.u32 	%r722, [%rd7+24];
	xor.b32  	%r1042, %r1042, %r722;
	ld.global.u32 	%r723, [%rd7+28];
	xor.b32  	%r1041, %r1041, %r723;
	ld.global.u32 	%r724, [%rd7+32];
	xor.b32  	%r1040, %r1040, %r724;
	ld.global.u32 	%r725, [%rd7+36];
	xor.b32  	%r1039, %r1039, %r725;
$L__BB0_46:
	and.b32  	%r727, %r710, 4;
	setp.eq.s32 	%p26, %r727, 0;
	@%p26 bra 	$L__BB0_48;
	ld.global.u32 	%r728, [%rd7+40];
	xor.b32  	%r1043, %r1043, %r728;
	ld.global.u32 	%r729, [%rd7+44];
	xor.b32  	%r1042, %r1042, %r729;
	ld.global.u32 	%r730, [%rd7+48];
	xor.b32  	%r1041, %r1041, %r730;
	ld.global.u32 	%r731, [%rd7+52];
	xor.b32  	%r1040, %r1040, %r731;
	ld.global.u32 	%r732, [%rd7+56];
	xor.b32  	%r1039, %r1039, %r732;
$L__BB0_48:
	and.b32  	%r734, %r710, 8;
	setp.eq.s32 	%p27, %r734, 0;
	@%p27 bra 	$L__BB0_50;
	ld.global.u32 	%r735, [%rd7+60];
	xor.b32  	%r1043, %r1043, %r735;
	ld.global.u32 	%r736, [%rd7+64];
	xor.b32  	%r1042, %r1042, %r736;
	ld.global.u32 	%r737, [%rd7+68];
	xor.b32  	%r1041, %r1041, %r737;
	ld.global.u32 	%r738, [%rd7+72];
	xor.b32  	%r1040, %r1040, %r738;
	ld.global.u32 	%r739, [%rd7+76];
	xor.b32  	%r1039, %r1039, %r739;
$L__BB0_50:
	and.b32  	%r741, %r710, 16;
	setp.eq.s32 	%p28, %r741, 0;
	@%p28 bra 	$L__BB0_52;
	ld.global.u32 	%r742, [%rd7+80];
	xor.b32  	%r1043, %r1043, %r742;
	ld.global.u32 	%r743, [%rd7+84];
	xor.b32  	%r1042, %r1042, %r743;
	ld.global.u32 	%r744, [%rd7+88];
	xor.b32  	%r1041, %r1041, %r744;
	ld.global.u32 	%r745, [%rd7+92];
	xor.b32  	%r1040, %r1040, %r745;
	ld.global.u32 	%r746, [%rd7+96];
	xor.b32  	%r1039, %r1039, %r746;
$L__BB0_52:
	and.b32  	%r748, %r710, 32;
	setp.eq.s32 	%p29, %r748, 0;
	@%p29 bra 	$L__BB0_54;
	ld.global.u32 	%r749, [%rd7+100];
	xor.b32  	%r1043, %r1043, %r749;
	ld.global.u32 	%r750, [%rd7+104];
	xor.b32  	%r1042, %r1042, %r750;
	ld.global.u32 	%r751, [%rd7+108];
	xor.b32  	%r1041, %r1041, %r751;
	ld.global.u32 	%r752, [%rd7+112];
	xor.b32  	%r1040, %r1040, %r752;
	ld.global.u32 	%r753, [%rd7+116];
	xor.b32  	%r1039, %r1039, %r753;
$L__BB0_54:
	and.b32  	%r755, %r710, 64;
	setp.eq.s32 	%p30, %r755, 0;
	@%p30 bra 	$L__BB0_56;
	ld.global.u32 	%r756, [%rd7+120];
	xor.b32  	%r1043, %r1043, %r756;
	ld.global.u32 	%r757, [%rd7+124];
	xor.b32  	%r1042, %r1042, %r757;
	ld.global.u32 	%r758, [%rd7+128];
	xor.b32  	%r1041, %r1041, %r758;
	ld.global.u32 	%r759, [%rd7+132];
	xor.b32  	%r1040, %r1040, %r759;
	ld.global.u32 	%r760, [%rd7+136];
	xor.b32  	%r1039, %r1039, %r760;
$L__BB0_56:
	and.b32  	%r762, %r710, 128;
	setp.eq.s32 	%p31, %r762, 0;
	@%p31 bra 	$L__BB0_58;
	ld.global.u32 	%r763, [%rd7+140];
	xor.b32  	%r1043, %r1043, %r763;
	ld.global.u32 	%r764, [%rd7+144];
	xor.b32  	%r1042, %r1042, %r764;
	ld.global.u32 	%r765, [%rd7+148];
	xor.b32  	%r1041, %r1041, %r765;
	ld.global.u32 	%r766, [%rd7+152];
	xor.b32  	%r1040, %r1040, %r766;
	ld.global.u32 	%r767, [%rd7+156];
	xor.b32  	%r1039, %r1039, %r767;
$L__BB0_58:
	and.b32  	%r769, %r710, 256;
	setp.eq.s32 	%p32, %r769, 0;
	@%p32 bra 	$L__BB0_60;
	ld.global.u32 	%r770, [%rd7+160];
	xor.b32  	%r1043, %r1043, %r770;
	ld.global.u32 	%r771, [%rd7+164];
	xor.b32  	%r1042, %r1042, %r771;
	ld.global.u32 	%r772, [%rd7+168];
	xor.b32  	%r1041, %r1041, %r772;
	ld.global.u32 	%r773, [%rd7+172];
	xor.b32  	%r1040, %r1040, %r773;
	ld.global.u32 	%r774, [%rd7+176];
	xor.b32  	%r1039, %r1039, %r774;
$L__BB0_60:
	and.b32  	%r776, %r710, 512;
	setp.eq.s32 	%p33, %r776, 0;
	@%p33 bra 	$L__BB0_62;
	ld.global.u32 	%r777, [%rd7+180];
	xor.b32  	%r1043, %r1043, %r777;
	ld.global.u32 	%r778, [%rd7+184];
	xor.b32  	%r1042, %r1042, %r778;
	ld.global.u32 	%r779, [%rd7+188];
	xor.b32  	%r1041, %r1041, %r779;
	ld.global.u32 	%r780, [%rd7+192];
	xor.b32  	%r1040, %r1040, %r780;
	ld.global.u32 	%r781, [%rd7+196];
	xor.b32  	%r1039, %r1039, %r781;
$L__BB0_62:
	and.b32  	%r783, %r710, 1024;
	setp.eq.s32 	%p34, %r783, 0;
	@%p34 bra 	$L__BB0_64;
	ld.global.u32 	%r784, [%rd7+200];
	xor.b32  	%r1043, %r1043, %r784;
	ld.global.u32 	%r785, [%rd7+204];
	xor.b32  	%r1042, %r1042, %r785;
	ld.global.u32 	%r786, [%rd7+208];
	xor.b32  	%r1041, %r1041, %r786;
	ld.global.u32 	%r787, [%rd7+212];
	xor.b32  	%r1040, %r1040, %r787;
	ld.global.u32 	%r788, [%rd7+216];
	xor.b32  	%r1039, %r1039, %r788;
$L__BB0_64:
	and.b32  	%r790, %r710, 2048;
	setp.eq.s32 	%p35, %r790, 0;
	@%p35 bra 	$L__BB0_66;
	ld.global.u32 	%r791, [%rd7+220];
	xor.b32  	%r1043, %r1043, %r791;
	ld.global.u32 	%r792, [%rd7+224];
	xor.b32  	%r1042, %r1042, %r792;
	ld.global.u32 	%r793, [%rd7+228];
	xor.b32  	%r1041, %r1041, %r793;
	ld.global.u32 	%r794, [%rd7+232];
	xor.b32  	%r1040, %r1040, %r794;
	ld.global.u32 	%r795, [%rd7+236];
	xor.b32  	%r1039, %r1039, %r795;
$L__BB0_66:
	and.b32  	%r797, %r710, 4096;
	setp.eq.s32 	%p36, %r797, 0;
	@%p36 bra 	$L__BB0_68;
	ld.global.u32 	%r798, [%rd7+240];
	xor.b32  	%r1043, %r1043, %r798;
	ld.global.u32 	%r799, [%rd7+244];
	xor.b32  	%r1042, %r1042, %r799;
	ld.global.u32 	%r800, [%rd7+248];
	xor.b32  	%r1041, %r1041, %r800;
	ld.global.u32 	%r801, [%rd7+252];
	xor.b32  	%r1040, %r1040, %r801;
	ld.global.u32 	%r802, [%rd7+256];
	xor.b32  	%r1039, %r1039, %r802;
$L__BB0_68:
	and.b32  	%r804, %r710, 8192;
	setp.eq.s32 	%p37, %r804, 0;
	@%p37 bra 	$L__BB0_70;
	ld.global.u32 	%r805, [%rd7+260];
	xor.b32  	%r1043, %r1043, %r805;
	ld.global.u32 	%r806, [%rd7+264];
	xor.b32  	%r1042, %r1042, %r806;
	ld.global.u32 	%r807, [%rd7+268];
	xor.b32  	%r1041, %r1041, %r807;
	ld.global.u32 	%r808, [%rd7+272];
	xor.b32  	%r1040, %r1040, %r808;
	ld.global.u32 	%r809, [%rd7+276];
	xor.b32  	%r1039, %r1039, %r809;
$L__BB0_70:
	and.b32  	%r811, %r710, 16384;
	setp.eq.s32 	%p38, %r811, 0;
	@%p38 bra 	$L__BB0_72;
	ld.global.u32 	%r812, [%rd7+280];
	xor.b32  	%r1043, %r1043, %r812;
	ld.global.u32 	%r813, [%rd7+284];
	xor.b32  	%r1042, %r1042, %r813;
	ld.global.u32 	%r814, [%rd7+288];
	xor.b32  	%r1041, %r1041, %r814;
	ld.global.u32 	%r815, [%rd7+292];
	xor.b32  	%r1040, %r1040, %r815;
	ld.global.u32 	%r816, [%rd7+296];
	xor.b32  	%r1039, %r1039, %r816;
$L__BB0_72:
	and.b32  	%r818, %r710, 32768;
	setp.eq.s32 	%p39, %r818, 0;
	@%p39 bra 	$L__BB0_74;
	ld.global.u32 	%r819, [%rd7+300];
	xor.b32  	%r1043, %r1043, %r819;
	ld.global.u32 	%r820, [%rd7+304];
	xor.b32  	%r1042, %r1042, %r820;
	ld.global.u32 	%r821, [%rd7+308];
	xor.b32  	%r1041, %r1041, %r821;
	ld.global.u32 	%r822, [%rd7+312];
	xor.b32  	%r1040, %r1040, %r822;
	ld.global.u32 	%r823, [%rd7+316];
	xor.b32  	%r1039, %r1039, %r823;
$L__BB0_74:
	add.s32 	%r1130, %r1130, 16;
	setp.ne.s32 	%p40, %r1130, 32;
	@%p40 bra 	$L__BB0_42;
	mad.lo.s32 	%r824, %r1124, -31, %r192;
	add.s32 	%r1124, %r824, 1;
	setp.ne.s32 	%p41, %r1124, 5;
	@%p41 bra 	$L__BB0_41;
	st.local.u32 	[%rd1+4], %r1043;
	st.local.v2.u32 	[%rd1+8], {%r1042, %r1041};
	st.local.v2.u32 	[%rd1+16], {%r1040, %r1039};
	setp.ne.s64 	%p42, %rd4, 3;
	@%p42 bra 	$L__BB0_114;
	mov.b32 	%r1039, 0;
	mov.u32 	%r1040, %r1039;
	mov.u32 	%r1041, %r1039;
	mov.u32 	%r1042, %r1039;
	mov.u32 	%r1043, %r1039;
	mov.u32 	%r1216, %r1039;
$L__BB0_78:
	mul.wide.u32 	%rd22, %r1216, 4;
	add.s64 	%rd23, %rd1, %rd22;
	ld.local.u32 	%r367, [%rd23+4];
	shl.b32 	%r368, %r1216, 5;
	mov.b32 	%r1222, 0;
$L__BB0_79:
	.pragma "nounroll";
	shr.u32 	%r827, %r367, %r1222;
	and.b32  	%r828, %r827, 1;
	setp.eq.b32 	%p43, %r828, 1;
	not.pred 	%p44, %p43;
	add.s32 	%r829, %r368, %r1222;
	mul.lo.s32 	%r830, %r829, 5;
	mul.wide.u32 	%rd24, %r830, 4;
	add.s64 	%rd8, %rd5, %rd24;
	@%p44 bra 	$L__BB0_81;
	ld.global.u32 	%r831, [%rd8];
	xor.b32  	%r1043, %r1043, %r831;
	ld.global.u32 	%r832, [%rd8+4];
	xor.b32  	%r1042, %r1042, %r832;
	ld.global.u32 	%r833, [%rd8+8];
	xor.b32  	%r1041, %r1041, %r833;
	ld.global.u32 	%r834, [%rd8+12];
	xor.b32  	%r1040, %r1040, %r834;
	ld.global.u32 	%r835, [%rd8+16];
	xor.b32  	%r1039, %r1039, %r835;
$L__BB0_81:
	and.b32  	%r837, %r827, 2;
	setp.eq.s32 	%p45, %r837, 0;
	@%p45 bra 	$L__BB0_83;
	ld.global.u32 	%r838, [%rd8+20];
	xor.b32  	%r1043, %r1043, %r838;
	ld.global.u32 	%r839, [%rd8+24];
	xor.b32  	%r1042, %r1042, %r839;
	ld.global.u32 	%r840, [%rd8+28];
	xor.b32  	%r1041, %r1041, %r840;
	ld.global.u32 	%r841, [%rd8+32];
	xor.b32  	%r1040, %r1040, %r841;
	ld.global.u32 	%r842, [%rd8+36];
	xor.b32  	%r1039, %r1039, %r842;
$L__BB0_83:
	and.b32  	%r844, %r827, 4;
	setp.eq.s32 	%p46, %r844, 0;
	@%p46 bra 	$L__BB0_85;
	ld.global.u32 	%r845, [%rd8+40];
	xor.b32  	%r1043, %r1043, %r845;
	ld.global.u32 	%r846, [%rd8+44];
	xor.b32  	%r1042, %r1042, %r846;
	ld.global.u32 	%r847, [%rd8+48];
	xor.b32  	%r1041, %r1041, %r847;
	ld.global.u32 	%r848, [%rd8+52];
	xor.b32  	%r1040, %r1040, %r848;
	ld.global.u32 	%r849, [%rd8+56];
	xor.b32  	%r1039, %r1039, %r849;
$L__BB0_85:
	and.b32  	%r851, %r827, 8;
	setp.eq.s32 	%p47, %r851, 0;
	@%p47 bra 	$L__BB0_87;
	ld.global.u32 	%r852, [%rd8+60];
	xor.b32  	%r1043, %r1043, %r852;
	ld.global.u32 	%r853, [%rd8+64];
	xor.b32  	%r1042, %r1042, %r853;
	ld.global.u32 	%r854, [%rd8+68];
	xor.b32  	%r1041, %r1041, %r854;
	ld.global.u32 	%r855, [%rd8+72];
	xor.b32  	%r1040, %r1040, %r855;
	ld.global.u32 	%r856, [%rd8+76];
	xor.b32  	%r1039, %r1039, %r856;
$L__BB0_87:
	and.b32  	%r858, %r827, 16;
	setp.eq.s32 	%p48, %r858, 0;
	@%p48 bra 	$L__BB0_89;
	ld.global.u32 	%r859, [%rd8+80];
	xor.b32  	%r1043, %r1043, %r859;
	ld.global.u32 	%r860, [%rd8+84];
	xor.b32  	%r1042, %r1042, %r860;
	ld.global.u32 	%r861, [%rd8+88];
	xor.b32  	%r1041, %r1041, %r861;
	ld.global.u32 	%r862, [%rd8+92];
	xor.b32  	%r1040, %r1040, %r862;
	ld.global.u32 	%r863, [%rd8+96];
	xor.b32  	%r1039, %r1039, %r863;
$L__BB0_89:
	and.b32  	%r865, %r827, 32;
	setp.eq.s32 	%p49, %r865, 0;
	@%p49 bra 	$L__BB0_91;
	ld.global.u32 	%r866, [%rd8+100];
	xor.b32  	%r1043, %r1043, %r866;
	ld.global.u32 	%r867, [%rd8+104];
	xor.b32  	%r1042, %r1042, %r867;
	ld.global.u32 	%r868, [%rd8+108];
	xor.b32  	%r1041, %r1041, %r868;
	ld.global.u32 	%r869, [%rd8+112];
	xor.b32  	%r1040, %r1040, %r869;
	ld.global.u32 	%r870, [%rd8+116];
	xor.b32  	%r1039, %r1039, %r870;
$L__BB0_91:
	and.b32  	%r872, %r827, 64;
	setp.eq.s32 	%p50, %r872, 0;
	@%p50 bra 	$L__BB0_93;
	ld.global.u32 	%r873, [%rd8+120];
	xor.b32  	%r1043, %r1043, %r873;
	ld.global.u32 	%r874, [%rd8+124];
	xor.b32  	%r1042, %r1042, %r874;
	ld.global.u32 	%r875, [%rd8+128];
	xor.b32  	%r1041, %r1041, %r875;
	ld.global.u32 	%r876, [%rd8+132];
	xor.b32  	%r1040, %r1040, %r876;
	ld.global.u32 	%r877, [%rd8+136];
	xor.b32  	%r1039, %r1039, %r877;
$L__BB0_93:
	and.b32  	%r879, %r827, 128;
	setp.eq.s32 	%p51, %r879, 0;
	@%p51 bra 	$L__BB0_95;
	ld.global.u32 	%r880, [%rd8+140];
	xor.b32  	%r1043, %r1043, %r880;
	ld.global.u32 	%r881, [%rd8+144];
	xor.b32  	%r1042, %r1042, %r881;
	ld.global.u32 	%r882, [%rd8+148];
	xor.b32  	%r1041, %r1041, %r882;
	ld.global.u32 	%r883, [%rd8+152];
	xor.b32  	%r1040, %r1040, %r883;
	ld.global.u32 	%r884, [%rd8+156];
	xor.b32  	%r1039, %r1039, %r884;
$L__BB0_95:
	and.b32  	%r886, %r827, 256;
	setp.eq.s32 	%p52, %r886, 0;
	@%p52 bra 	$L__BB0_97;
	ld.global.u32 	%r887, [%rd8+160];
	xor.b32  	%r1043, %r1043, %r887;
	ld.global.u32 	%r888, [%rd8+164];
	xor.b32  	%r1042, %r1042, %r888;
	ld.global.u32 	%r889, [%rd8+168];
	xor.b32  	%r1041, %r1041, %r889;
	ld.global.u32 	%r890, [%rd8+172];
	xor.b32  	%r1040, %r1040, %r890;
	ld.global.u32 	%r891, [%rd8+176];
	xor.b32  	%r1039, %r1039, %r891;
$L__BB0_97:
	and.b32  	%r893, %r827, 512;
	setp.eq.s32 	%p53, %r893, 0;
	@%p53 bra 	$L__BB0_99;
	ld.global.u32 	%r894, [%rd8+180];
	xor.b32  	%r1043, %r1043, %r894;
	ld.global.u32 	%r895, [%rd8+184];
	xor.b32  	%r1042, %r1042, %r895;
	ld.global.u32 	%r896, [%rd8+188];
	xor.b32  	%r1041, %r1041, %r896;
	ld.global.u32 	%r897, [%rd8+192];
	xor.b32  	%r1040, %r1040, %r897;
	ld.global.u32 	%r898, [%rd8+196];
	xor.b32  	%r1039, %r1039, %r898;
$L__BB0_99:
	and.b32  	%r900, %r827, 1024;
	setp.eq.s32 	%p54, %r900, 0;
	@%p54 bra 	$L__BB0_101;
	ld.global.u32 	%r901, [%rd8+200];
	xor.b32  	%r1043, %r1043, %r901;
	ld.global.u32 	%r902, [%rd8+204];
	xor.b32  	%r1042, %r1042, %r902;
	ld.global.u32 	%r903, [%rd8+208];
	xor.b32  	%r1041, %r1041, %r903;
	ld.global.u32 	%r904, [%rd8+212];
	xor.b32  	%r1040, %r1040, %r904;
	ld.global.u32 	%r905, [%rd8+216];
	xor.b32  	%r1039, %r1039, %r905;
$L__BB0_101:
	and.b32  	%r907, %r827, 2048;
	setp.eq.s32 	%p55, %r907, 0;
	@%p55 bra 	$L__BB0_103;
	ld.global.u32 	%r908, [%rd8+220];
	xor.b32  	%r1043, %r1043, %r908;
	ld.global.u32 	%r909, [%rd8+224];
	xor.b32  	%r1042, %r1042, %r909;
	ld.global.u32 	%r910, [%rd8+228];
	xor.b32  	%r1041, %r1041, %r910;
	ld.global.u32 	%r911, [%rd8+232];
	xor.b32  	%r1040, %r1040, %r911;
	ld.global.u32 	%r912, [%rd8+236];
	xor.b32  	%r1039, %r1039, %r912;
$L__BB0_103:
	and.b32  	%r914, %r827, 4096;
	setp.eq.s32 	%p56, %r914, 0;
	@%p56 bra 	$L__BB0_105;
	ld.global.u32 	%r915, [%rd8+240];
	xor.b32  	%r1043, %r1043, %r915;
	ld.global.u32 	%r916, [%rd8+244];
	xor.b32  	%r1042, %r1042, %r916;
	ld.global.u32 	%r917, [%rd8+248];
	xor.b32  	%r1041, %r1041, %r917;
	ld.global.u32 	%r918, [%rd8+252];
	xor.b32  	%r1040, %r1040, %r918;
	ld.global.u32 	%r919, [%rd8+256];
	xor.b32  	%r1039, %r1039, %r919;
$L__BB0_105:
	and.b32  	%r921, %r827, 8192;
	setp.eq.s32 	%p57, %r921, 0;
	@%p57 bra 	$L__BB0_107;
	ld.global.u32 	%r922, [%rd8+260];
	xor.b32  	%r1043, %r1043, %r922;
	ld.global.u32 	%r923, [%rd8+264];
	xor.b32  	%r1042, %r1042, %r923;
	ld.global.u32 	%r924, [%rd8+268];
	xor.b32  	%r1041, %r1041, %r924;
	ld.global.u32 	%r925, [%rd8+272];
	xor.b32  	%r1040, %r1040, %r925;
	ld.global.u32 	%r926, [%rd8+276];
	xor.b32  	%r1039, %r1039, %r926;
$L__BB0_107:
	and.b32  	%r928, %r827, 16384;
	setp.eq.s32 	%p58, %r928, 0;
	@%p58 bra 	$L__BB0_109;
	ld.global.u32 	%r929, [%rd8+280];
	xor.b32  	%r1043, %r1043, %r929;
	ld.global.u32 	%r930, [%rd8+284];
	xor.b32  	%r1042, %r1042, %r930;
	ld.global.u32 	%r931, [%rd8+288];
	xor.b32  	%r1041, %r1041, %r931;
	ld.global.u32 	%r932, [%rd8+292];
	xor.b32  	%r1040, %r1040, %r932;
	ld.global.u32 	%r933, [%rd8+296];
	xor.b32  	%r1039, %r1039, %r933;
$L__BB0_109:
	and.b32  	%r935, %r827, 32768;
	setp.eq.s32 	%p59, %r935, 0;
	@%p59 bra 	$L__BB0_111;
	ld.global.u32 	%r936, [%rd8+300];
	xor.b32  	%r1043, %r1043, %r936;
	ld.global.u32 	%r937, [%rd8+304];
	xor.b32  	%r1042, %r1042, %r937;
	ld.global.u32 	%r938, [%rd8+308];
	xor.b32  	%r1041, %r1041, %r938;
	ld.global.u32 	%r939, [%rd8+312];
	xor.b32  	%r1040, %r1040, %r939;
	ld.global.u32 	%r940, [%rd8+316];
	xor.b32  	%r1039, %r1039, %r940;
$L__BB0_111:
	add.s32 	%r1222, %r1222, 16;
	setp.ne.s32 	%p60, %r1222, 32;
	@%p60 bra 	$L__BB0_79;
	mad.lo.s32 	%r941, %r1216, -31, %r368;
	add.s32 	%r1216, %r941, 1;
	setp.ne.s32 	%p61, %r1216, 5;
	@%p61 bra 	$L__BB0_78;
	st.local.u32 	[%rd1+4], %r1043;
	st.local.v2.u32 	[%rd1+8], {%r1042, %r1041};
	st.local.v2.u32 	[%rd1+16], {%r1040, %r1039};
$L__BB0_114:
	shr.u64 	%rd30, %rd3, 2;
	add.s32 	%r1026, %r1026, 1;
	setp.gt.u64 	%p62, %rd3, 3;
	@%p62 bra 	$L__BB0_2;
$L__BB0_115:
	cvta.to.global.u64 	%rd10, %rd12;
	mov.b32 	%r1319, 0;
	mov.b32 	%r1313, 1207773362;
	mov.u32 	%r1329, %r1319;
	mov.u32 	%r1321, %r1319;
$L__BB0_116:
	add.s32 	%r1323, %r1313, 1449748;
	mov.b32 	%r1322, 1449748;
$L__BB0_117:
	shr.u32 	%r945, %r1043, 2;
	xor.b32  	%r946, %r945, %r1043;
	shl.b32 	%r947, %r1039, 4;
	shl.b32 	%r948, %r946, 1;
	xor.b32  	%r949, %r948, %r947;
	xor.b32  	%r950, %r949, %r946;
	xor.b32  	%r951, %r950, %r1039;
	add.s32 	%r952, %r1323, %r951;
	add.s32 	%r953, %r952, -1087311;
	cvt.rn.f32.u32 	%f1, %r953;
	fma.rn.f32 	%f2, %f1, 0f2F800000, 0f2F000000;
	shr.u32 	%r954, %r1042, 2;
	xor.b32  	%r955, %r954, %r1042;
	shl.b32 	%r956, %r951, 4;
	shl.b32 	%r957, %r955, 1;
	xor.b32  	%r958, %r957, %r956;
	xor.b32  	%r959, %r958, %r955;
	xor.b32  	%r960, %r959, %r951;
	add.s32 	%r961, %r1323, %r960;
	add.s32 	%r962, %r961, -724874;
	cvt.rn.f32.u32 	%f3, %r962;
	fma.rn.f32 	%f4, %f3, 0f2F800000, 0f2F000000;
	mul.f32 	%f5, %f4, %f4;
	fma.rn.f32 	%f6, %f2, %f2, %f5;
	setp.le.f32 	%p63, %f6, 0f3F800000;
	selp.u32 	%r963, 1, 0, %p63;
	add.s32 	%r964, %r1329, %r963;
	shr.u32 	%r965, %r1041, 2;
	xor.b32  	%r966, %r965, %r1041;
	shl.b32 	%r967, %r960, 4;
	shl.b32 	%r968, %r966, 1;
	xor.b32  	%r969, %r968, %r967;
	xor.b32  	%r970, %r969, %r966;
	xor.b32  	%r971, %r970, %r960;
	add.s32 	%r972, %r1323, %r971;
	add.s32 	%r973, %r972, -362437;
	cvt.rn.f32.u32 	%f7, %r973;
	fma.rn.f32 	%f8, %f7, 0f2F800000, 0f2F000000;
	shr.u32 	%r974, %r1040, 2;
	xor.b32  	%r975, %r974, %r1040;
	shl.b32 	%r976, %r971, 4;
	shl.b32 	%r977, %r975, 1;
	xor.b32  	%r978, %r977, %r976;
	xor.b32  	%r979, %r978, %r975;
	xor.b32  	%r1043, %r979, %r971;
	shr.u32 	%r980, %r1039, 2;
	xor.b32  	%r981, %r980, %r1039;
	shl.b32 	%r982, %r1043, 4;
	shl.b32 	%r983, %r981, 1;
	xor.b32  	%r984, %r983, %r982;
	xor.b32  	%r985, %r984, %r981;
	xor.b32  	%r1042, %r985, %r1043;
	shr.u32 	%r986, %r951, 2;
	xor.b32  	%r987, %r986, %r951;
	shl.b32 	%r988, %r1042, 4;
	shl.b32 	%r989, %r987, 1;
	xor.b32  	%r990, %r989, %r988;
	xor.b32  	%r991, %r990, %r987;
	xor.b32  	%r1041, %r991, %r1042;
	shr.u32 	%r992, %r960, 2;
	xor.b32  	%r993, %r992, %r960;
	shl.b32 	%r994, %r1041, 4;
	shl.b32 	%r995, %r993, 1;
	xor.b32  	%r996, %r995, %r994;
	xor.b32  	%r997, %r996, %r993;
	xor.b32  	%r1040, %r997, %r1041;
	shr.u32 	%r998, %r971, 2;
	xor.b32  	%r999, %r998, %r971;
	shl.b32 	%r1000, %r1040, 4;
	shl.b32 	%r1001, %r999, 1;
	xor.b32  	%r1002, %r1001, %r1000;
	xor.b32  	%r1003, %r1002, %r999;
	xor.b32  	%r1039, %r1003, %r1040;
	add.s32 	%r1004, %r1323, %r1039;
	add.s32 	%r1005, %r1043, %r1323;
	cvt.rn.f32.u32 	%f9, %r1005;
	fma.rn.f32 	%f10, %f9, 0f2F800000, 0f2F000000;
	mul.f32 	%f11, %f10, %f10;
	fma.rn.f32 	%f12, %f8, %f8, %f11;
	setp.le.f32 	%p64, %f12, 0f3F800000;
	selp.u32 	%r1006, 1, 0, %p64;
	add.s32 	%r1007, %r964, %r1006;
	add.s32 	%r1008, %r1323, %r1042;
	add.s32 	%r1009, %r1008, 362437;
	cvt.rn.f32.u32 	%f13, %r1009;
	fma.rn.f32 	%f14, %f13, 0f2F800000, 0f2F000000;
	add.s32 	%r1010, %r1323, %r1041;
	add.s32 	%r1011, %r1010, 724874;
	cvt.rn.f32.u32 	%f15, %r1011;
	fma.rn.f32 	%f16, %f15, 0f2F800000, 0f2F000000;
	mul.f32 	%f17, %f16, %f16;
	fma.rn.f32 	%f18, %f14, %f14, %f17;
	setp.le.f32 	%p65, %f18, 0f3F800000;
	selp.u32 	%r1012, 1, 0, %p65;
	add.s32 	%r1013, %r1007, %r1012;
	add.s32 	%r1014, %r1323, %r1040;
	add.s32 	%r1015, %r1014, 1087311;
	cvt.rn.f32.u32 	%f19, %r1015;
	fma.rn.f32 	%f20, %f19, 0f2F800000, 0f2F000000;
	add.s32 	%r1016, %r1004, 1449748;
	cvt.rn.f32.u32 	%f21, %r1016;
	fma.rn.f32 	%f22, %f21, 0f2F800000, 0f2F000000;
	mul.f32 	%f23, %f22, %f22;
	fma.rn.f32 	%f24, %f20, %f20, %f23;
	setp.le.f32 	%p66, %f24, 0f3F800000;
	selp.u32 	%r1017, 1, 0, %p66;
	add.s32 	%r1329, %r1013, %r1017;
	add.s32 	%r1323, %r1323, 2899496;
	add.s32 	%r1322, %r1322, 2899496;
	setp.ne.s32 	%p67, %r1322, 726323748;
	@%p67 bra 	$L__BB0_117;
	add.s32 	%r1321, %r1321, 1000;
	ld.volatile.global.u32 	%r1018, [%rd10];
	setp.ge.s32 	%p68, %r1018, %r1319;
	add.s32 	%r575, %r1319, 1;
	setp.lt.u32 	%p69, %r1319, 2147482;
	and.pred  	%p70, %p68, %p69;
	add.s32 	%r1313, %r1313, 724874000;
	mov.u32 	%r1319, %r575;
	@%p70 bra 	$L__BB0_116;
	cvta.to.global.u64 	%rd25, %rd11;
	mul.wide.s32 	%rd26, %r2, 4;
	add.s64 	%rd27, %rd25, %rd26;
	st.global.u32 	[%rd27], %r1329;
	mov.u32 	%r1019, %nctaid.x;
	mad.lo.s32 	%r1020, %r1, %r1019, %r2;
	mul.wide.u32 	%rd28, %r1020, 4;
	add.s64 	%rd29, %rd25, %rd28;
	st.global.u32 	[%rd29], %r1321;
	ret;

}


// ===== COMPILED SASS (sm_100) =====

	.target	sm_100

	.elftype	@"ET_EXEC"


//--------------------- .note.nv.tkinfo           --------------------------
	.section	.note.nv.tkinfo,"",@"SHT_NOTE"
	.sectionflags	@"SHF_NOTE_NV_TKINFO"
	.tkinfo
        /*0018*/ 	.word	0x00000002
        /*0030*/ 	.string	""
        /*0030*/ 	.string	"ptxas"
        /*0030*/ 	.string	"Cuda compilation tools, release 13.0, V13.0.88"
        /*0030*/ 	.string	"Build cuda_13.0.r13.0/compiler.36424714_0"
        /*0030*/ 	.string	"-arch sm_100 -m 64 "



//--------------------- .note.nv.cuinfo           --------------------------
	.section	.note.nv.cuinfo,"",@"SHT_NOTE"
	.sectionflags	@"SHF_NOTE_NV_CUINFO"
        /*0018*/ 	.short	0x0002
        /*001a*/ 	.short	0x0064
        /*001c*/ 	.short	0x0082
	.zero		2


//--------------------- .nv.info                  --------------------------
	.section	.nv.info,"",@"SHT_CUDA_INFO"
	.align	4


	//----- nvinfo : EIATTR_REGCOUNT
	.align		4
        /*0000*/ 	.byte	0x04, 0x2f
        /*0002*/ 	.short	(.L_10 - .L_9)
	.align		4
.L_9:
        /*0004*/ 	.word	index@(_Z8randomerPiPVi)
        /*0008*/ 	.word	0x00000020


	//----- nvinfo : EIATTR_FRAME_SIZE
	.align		4
.L_10:
        /*000c*/ 	.byte	0x04, 0x11
        /*000e*/ 	.short	(.L_12 - .L_11)
	.align		4
.L_11:
        /*0010*/ 	.word	index@(_Z8randomerPiPVi)
        /*0014*/ 	.word	0x00000030


	//----- nvinfo : EIATTR_MIN_STACK_SIZE
	.align		4
.L_12:
        /*0018*/ 	.byte	0x04, 0x12
        /*001a*/ 	.short	(.L_14 - .L_13)
	.align		4
.L_13:
        /*001c*/ 	.word	index@(_Z8randomerPiPVi)
        /*0020*/ 	.word	0x00000030
.L_14:


//--------------------- .nv.compat                --------------------------
	.section	.nv.compat,"",@"SHT_CUDA_COMPAT_INFO"
	.align	4
        /*0000*/ 	.byte	0x02, 0x09, 0x00, 0x00, 0x02, 0x02, 0x01, 0x00, 0x02, 0x05, 0x05, 0x00, 0x03, 0x07, 0x01, 0x01
        /*0010*/ 	.byte	0x02, 0x03, 0x00, 0x00, 0x02, 0x06, 0x01, 0x00, 0x04, 0x0b, 0x08, 0x00, 0x01, 0x00, 0x00, 0x00
        /*0020*/ 	.byte	0x00, 0x00, 0x00, 0x00


//--------------------- .nv.info._Z8randomerPiPVi --------------------------
	.section	.nv.info._Z8randomerPiPVi,"",@"SHT_CUDA_INFO"
	.sectionflags	@""
	.align	4


	//----- nvinfo : EIATTR_CUDA_API_VERSION
	.align		4
        /*0000*/ 	.byte	0x04, 0x37
        /*0002*/ 	.short	(.L_16 - .L_15)
.L_15:
        /*0004*/ 	.word	0x00000082


	//----- nvinfo : EIATTR_KPARAM_INFO
	.align		4
.L_16:
        /*0008*/ 	.byte	0x04, 0x17
        /*000a*/ 	.short	(.L_18 - .L_17)
.L_17:
        /*000c*/ 	.word	0x00000000
        /*0010*/ 	.short	0x0001
        /*0012*/ 	.short	0x0008
        /*0014*/ 	.byte	0x00, 0xf5, 0x21, 0x00


	//----- nvinfo : EIATTR_KPARAM_INFO
	.align		4
.L_18:
        /*0018*/ 	.byte	0x04, 0x17
        /*001a*/ 	.short	(.L_20 - .L_19)
.L_19:
        /*001c*/ 	.word	0x00000000
        /*0020*/ 	.short	0x0000
        /*0022*/ 	.short	0x0000
        /*0024*/ 	.byte	0x00, 0xf5, 0x21, 0x00


	//----- nvinfo : EIATTR_SPARSE_MMA_MASK
	.align		4
.L_20:
        /*0028*/ 	.byte	0x03, 0x50
        /*002a*/ 	.short	0x0000


	//----- nvinfo : EIATTR_MAXREG_COUNT
	.align		4
        /*002c*/ 	.byte	0x03, 0x1b
        /*002e*/ 	.short	0x00ff


	//----- nvinfo : EIATTR_MERCURY_ISA_VERSION
	.align		4
        /*0030*/ 	.byte	0x03, 0x5f
        /*0032*/ 	.short	0x0101


	//----- nvinfo : EIATTR_VRC_CTA_INIT_COUNT
	.align		4
        /*0034*/ 	.byte	0x02, 0x4a
	.zero		1
	.zero		1


	//----- nvinfo : EIATTR_EXIT_INSTR_OFFSETS
	.align		4
        /*0038*/ 	.byte	0x04, 0x1c
        /*003a*/ 	.short	(.L_22 - .L_21)


	//   ....[0]....
.L_21:
        /*003c*/ 	.word	0x00002e50


	//----- nvinfo : EIATTR_CRS_STACK_SIZE
	.align		4
.L_22:
        /*0040*/ 	.byte	0x04, 0x1e
        /*0042*/ 	.short	(.L_24 - .L_23)
.L_23:
        /*0044*/ 	.word	0x00000000


	//----- nvinfo : EIATTR_CBANK_PARAM_SIZE
	.align		4
.L_24:
        /*0048*/ 	.byte	0x03, 0x19
        /*004a*/ 	.short	0x0010


	//----- nvinfo : EIATTR_PARAM_CBANK
	.align		4
        /*004c*/ 	.byte	0x04, 0x0a
        /*004e*/ 	.short	(.L_26 - .L_25)
	.align		4
.L_25:
        /*0050*/ 	.word	index@(.nv.constant0._Z8randomerPiPVi)
        /*0054*/ 	.short	0x0380
        /*0056*/ 	.short	0x0010


	//----- nvinfo : EIATTR_SW_WAR
	.align		4
.L_26:
        /*0058*/ 	.byte	0x04, 0x36
        /*005a*/ 	.short	(.L_28 - .L_27)
.L_27:
        /*005c*/ 	.word	0x00000008
.L_28:


//--------------------- .nv.callgraph             --------------------------
	.section	.nv.callgraph,"",@"SHT_CUDA_CALLGRAPH"
	.align	4
	.sectionentsize	8
	.align		4
        /*0000*/ 	.word	0x00000000
	.align		4
        /*0004*/ 	.word	0xffffffff
	.align		4
        /*0008*/ 	.word	0x00000000
	.align		4
        /*000c*/ 	.word	0xfffffffe
	.align		4
        /*0010*/ 	.word	0x00000000
	.align		4
        /*0014*/ 	.word	0xfffffffd
	.align		4
        /*0018*/ 	.word	0x00000000
	.align		4
        /*001c*/ 	.word	0xfffffffc


//--------------------- .nv.constant4             --------------------------
	.section	.nv.constant4,"a",@progbits
	.align	8
	.align		8
.nv.constant4:
        /*0000*/ 	.dword	precalc_xorwow_matrix
	.align		8
        /*0008*/ 	.dword	precalc_xorwow_offset_matrix
	.align		8
        /*0010*/ 	.dword	mrg32k3aM1
	.align		8
        /*0018*/ 	.dword	mrg32k3aM2
	.align		8
        /*0020*/ 	.dword	mrg32k3aM1SubSeq
	.align		8
        /*0028*/ 	.dword	mrg32k3aM2SubSeq
	.align		8
        /*0030*/ 	.dword	mrg32k3aM1Seq
	.align		8
        /*0038*/ 	.dword	mrg32k3aM2Seq


//--------------------- .nv.constant3             --------------------------
	.section	.nv.constant3,"a",@progbits
	.align	8
.nv.constant3:
	.type		__cr_lgamma_table,@object
	.size		__cr_lgamma_table,(.L_8 - __cr_lgamma_table)
__cr_lgamma_table:
        /*0000*/ 	.byte	0x00, 0x00, 0x00, 0x00, 0x00, 0x00, 0x00, 0x00, 0x00, 0x00, 0x00, 0x00, 0x00, 0x00, 0x00, 0x00
        /*0010*/ 	.byte	0xef, 0x39, 0xfa, 0xfe, 0x42, 0x2e, 0xe6, 0x3f, 0x02, 0x20, 0x2a, 0xfa, 0x0b, 0xab, 0xfc, 0x3f
        /*0020*/ 	.byte	0xf9, 0x2c, 0x92, 0x7c, 0xa7, 0x6c, 0x09, 0x40, 0xc9, 0x79, 0x44, 0x3c, 0x64, 0x26, 0x13, 0x40
        /*0030*/ 	.byte	0xca, 0x01, 0xcf, 0x3a, 0x27, 0x51, 0x1a, 0x40, 0x30, 0xcc, 0x2d, 0xf3, 0xe1, 0x0c, 0x21, 0x40
        /*0040*/ 	.byte	0x0d, 0xb7, 0xfc, 0x82, 0x8e, 0x35, 0x25, 0x40
.L_8:


//--------------------- .text._Z8randomerPiPVi    --------------------------
	.section	.text._Z8randomerPiPVi,"ax",@progbits
	.align	128
        .global         _Z8randomerPiPVi
        .type           _Z8randomerPiPVi,@function
        .size           _Z8randomerPiPVi,(.L_x_14 - _Z8randomerPiPVi)
        .other          _Z8randomerPiPVi,@"STO_CUDA_ENTRY STV_DEFAULT"
_Z8randomerPiPVi:
.text._Z8randomerPiPVi:
[----:B------:R-:W0:Y:S01]  /*0000*/  LDC R1, c[0x0][0x37c] ;  /* 0x0000df00ff017b82 */ /* 0x000e220000000800 */
[----:B------:R-:W1:Y:S07]  /*0010*/  S2R R6, SR_TID.X ;  /* 0x0000000000067919 */ /* 0x000e6e0000002100 */
[----:B------:R-:W1:Y:S01]  /*0020*/  S2UR UR4, SR_CTAID.X ;  /* 0x00000000000479c3 */ /* 0x000e620000002500 */
[----:B0-----:R-:W-:Y:S01]  /*0030*/  VIADD R1, R1, 0xffffffd0 ;  /* 0xffffffd001017836 */ /* 0x001fe20000000000 */
[----:B------:R-:W0:Y:S01]  /*0040*/  LDCU.64 UR6, c[0x0][0x358] ;  /* 0x00006b00ff0677ac */ /* 0x000e220008000a00 */
[----:B------:R-:W-:Y:S01]  /*0050*/  IMAD.MOV.U32 R8, RZ, RZ, 0x47fd28b2 ;  /* 0x47fd28b2ff087424 */ /* 0x000fe200078e00ff */
[----:B------:R-:W-:Y:S01]  /*0060*/  BSSY.RECONVERGENT B0, `(.L_x_0) ;  /* 0x0000268000007945 */ /* 0x000fe20003800200 */
[----:B------:R-:W-:-:S02]  /*0070*/  IMAD.MOV.U32 R9, RZ, RZ, 0x756219af ;  /* 0x756219afff097424 */ /* 0x000fc400078e00ff */
[----:B------:R-:W-:Y:S01]  /*0080*/  IMAD.MOV.U32 R10, RZ, RZ, 0x7b9c197f ;  /* 0x7b9c197fff0a7424 */ /* 0x000fe200078e00ff */
[----:B------:R-:W1:Y:S01]  /*0090*/  LDC R15, c[0x0][0x360] ;  /* 0x0000d800ff0f7b82 */ /* 0x000e620000000800 */
[----:B------:R-:W-:Y:S01]  /*00a0*/  IMAD.MOV.U32 R11, RZ, RZ, -0x75bd8fc ;  /* 0xf8a42704ff0b7424 */ /* 0x000fe200078e00ff */
[----:B------:R2:W-:Y:S01]  /*00b0*/  STL.64 [R1], R8 ;  /* 0x0000000801007387 */ /* 0x0005e20000100a00 */
[----:B------:R-:W-:Y:S02]  /*00c0*/  IMAD.MOV.U32 R12, RZ, RZ, -0x23270784 ;  /* 0xdcd8f87cff0c7424 */ /* 0x000fe400078e00ff */
[----:B------:R-:W-:Y:S01]  /*00d0*/  IMAD.MOV.U32 R13, RZ, RZ, 0x6e5e8bb3 ;  /* 0x6e5e8bb3ff0d7424 */ /* 0x000fe200078e00ff */
[----:B------:R2:W-:Y:S01]  /*00e0*/  STL.64 [R1+0x8], R10 ;  /* 0x0000080a01007387 */ /* 0x0005e20000100a00 */
[----:B------:R-:W-:Y:S02]  /*00f0*/  IMAD.MOV.U32 R0, RZ, RZ, 0x756219af ;  /* 0x756219afff007424 */ /* 0x000fe400078e00ff */
[----:B------:R-:W-:Y:S01]  /*0100*/  IMAD.MOV.U32 R3, RZ, RZ, -0x75bd8fc ;  /* 0xf8a42704ff037424 */ /* 0x000fe200078e00ff */
[----:B------:R2:W-:Y:S01]  /*0110*/  STL.64 [R1+0x10], R12 ;  /* 0x0000100c01007387 */ /* 0x0005e20000100a00 */
[----:B------:R-:W-:-:S02]  /*0120*/  IMAD.MOV.U32 R2, RZ, RZ, 0x7b9c197f ;  /* 0x7b9c197fff027424 */ /* 0x000fc400078e00ff */
[----:B------:R-:W-:Y:S02]  /*0130*/  IMAD.MOV.U32 R5, RZ, RZ, 0x6e5e8bb3 ;  /* 0x6e5e8bb3ff057424 */ /* 0x000fe400078e00ff */
[----:B------:R-:W-:Y:S02]  /*0140*/  IMAD.MOV.U32 R4, RZ, RZ, -0x23270784 ;  /* 0xdcd8f87cff047424 */ /* 0x000fe400078e00ff */
[----:B-1----:R-:W-:-:S05]  /*0150*/  IMAD R6, R15, UR4, R6 ;  /* 0x000000040f067c24 */ /* 0x002fca000f8e0206 */
[----:B------:R-:W-:-:S13]  /*0160*/  ISETP.NE.AND P0, PT, R6, RZ, PT ;  /* 0x000000ff0600720c */ /* 0x000fda0003f05270 */
[----:B0-2---:R-:W-:Y:S05]  /*0170*/  @!P0 BRA `(.L_x_1) ;  /* 0x0000002400588947 */ /* 0x005fea0003800000 */
[----:B------:R-:W-:Y:S01]  /*0180*/  IMAD.MOV.U32 R14, RZ, RZ, R6 ;  /* 0x000000ffff0e7224 */ /* 0x000fe200078e0006 */
[----:B------:R-:W-:Y:S01]  /*0190*/  CS2R R12, SRZ ;  /* 0x00000000000c7805 */ /* 0x000fe2000001ff00 */
[----:B------:R-:W-:Y:S02]  /*01a0*/  IMAD.MOV.U32 R0, RZ, RZ, 0x756219af ;  /* 0x756219afff007424 */ /* 0x000fe400078e00ff */
[----:B------:R-:W-:Y:S02]  /*01b0*/  IMAD.MOV.U32 R2, RZ, RZ, 0x7b9c197f ;  /* 0x7b9c197fff027424 */ /* 0x000fe400078e00ff */
[----:B------:R-:W-:Y:S02]  /*01c0*/  IMAD.MOV.U32 R3, RZ, RZ, -0x75bd8fc ;  /* 0xf8a42704ff037424 */ /* 0x000fe400078e00ff */
[----:B------:R-:W-:Y:S02]  /*01d0*/  IMAD.MOV.U32 R4, RZ, RZ, -0x23270784 ;  /* 0xdcd8f87cff047424 */ /* 0x000fe400078e00ff */
[----:B------:R-:W-:-:S07]  /*01e0*/  IMAD.MOV.U32 R5, RZ, RZ, 0x6e5e8bb3 ;  /* 0x6e5e8bb3ff057424 */ /* 0x000fce00078e00ff */
.L_x_10:
[----:B------:R-:W-:Y:S01]  /*01f0*/  LOP3.LUT R7, R14, 0x3, RZ, 0xc0, !PT ;  /* 0x000000030e077812 */ /* 0x000fe200078ec0ff */
[----:B------:R-:W-:Y:S03]  /*0200*/  BSSY.RECONVERGENT B1, `(.L_x_2) ;  /* 0x0000247000017945 */ /* 0x000fe60003800200 */
[----:B------:R-:W-:-:S04]  /*0210*/  ISETP.NE.U32.AND P0, PT, R7, RZ, PT ;  /* 0x000000ff0700720c */ /* 0x000fc80003f05070 */
[----:B------:R-:W-:-:S13]  /*0220*/  ISETP.NE.AND.EX P0, PT, RZ, RZ, PT, P0 ;  /* 0x000000ffff00720c */ /* 0x000fda0003f05300 */
[----:B0-----:R-:W-:Y:S05]  /*0230*/  @!P0 BRA `(.L_x_3) ;  /* 0x00000024000c8947 */ /* 0x001fea0003800000 */
[----:B------:R-:W0:Y:S01]  /*0240*/  LDC.64 R8, c[0x4][RZ] ;  /* 0x01000000ff087b82 */ /* 0x000e220000000a00 */
[----:B------:R-:W-:Y:S01]  /*0250*/  IMAD.MOV.U32 R0, RZ, RZ, RZ ;  /* 0x000000ffff007224 */ /* 0x000fe200078e00ff */
[----:B------:R-:W-:Y:S01]  /*0260*/  CS2R R4, SRZ ;  /* 0x0000000000047805 */ /* 0x000fe2000001ff00 */
[----:B------:R-:W-:Y:S01]  /*0270*/  IMAD.MOV.U32 R16, RZ, RZ, RZ ;  /* 0x000000ffff107224 */ /* 0x000fe200078e00ff */
[----:B------:R-:W-:Y:S01]  /*0280*/  CS2R R2, SRZ ;  /* 0x0000000000027805 */ /* 0x000fe2000001ff00 */
[----:B0-----:R-:W-:-:S07]  /*0290*/  IMAD.WIDE.U32 R8, R12, 0xc80, R8 ;  /* 0x00000c800c087825 */ /* 0x001fce00078e0008 */
.L_x_5:
[----:B------:R-:W-:-:S06]  /*02a0*/  IMAD R7, R16, 0x4, R1 ;  /* 0x0000000410077824 */ /* 0x000fcc00078e0201 */
[----:B------:R-:W5:Y:S01]  /*02b0*/  LDL R7, [R7+0x4] ;  /* 0x0000040007077983 */ /* 0x000f620000100800 */
[----:B------:R-:W-:-:S05]  /*02c0*/  UMOV UR4, URZ ;  /* 0x000000ff00047c82 */ /* 0x000fca0008000000 */
.L_x_4:
[----:B-----5:R-:W-:Y:S01]  /*02d0*/  SHF.R.U32.HI R20, RZ, UR4, R7 ;  /* 0x00000004ff147c19 */ /* 0x020fe20008011607 */
[----:B------:R-:W-:-:S03]  /*02e0*/  IMAD.SHL.U32 R10, R16, 0x20, RZ ;  /* 0x00000020100a7824 */ /* 0x000fc600078e00ff */
[----:B------:R-:W-:Y:S01]  /*02f0*/  LOP3.LUT R11, R20, 0x1, RZ, 0xc0, !PT ;  /* 0x00000001140b7812 */ /* 0x000fe200078ec0ff */
[----:B------:R-:W-:-:S03]  /*0300*/  VIADD R10, R10, UR4 ;  /* 0x000000040a0a7c36 */ /* 0x000fc60008000000 */
[----:B------:R-:W-:Y:S01]  /*0310*/  ISETP.NE.U32.AND P0, PT, R11, 0x1, PT ;  /* 0x000000010b00780c */ /* 0x000fe20003f05070 */
[----:B------:R-:W-:-:S03]  /*0320*/  IMAD R11, R10, 0x5, RZ ;  /* 0x000000050a0b7824 */ /* 0x000fc600078e02ff */
[----:B------:R-:W-:Y:S01]  /*0330*/  R2P PR, R20, 0x7e ;  /* 0x0000007e14007804 */ /* 0x000fe20000000000 */
[----:B------:R-:W-:-:S08]  /*0340*/  IMAD.WIDE.U32 R10, R11, 0x4, R8 ;  /* 0x000000040b0a7825 */ /* 0x000fd000078e0008 */
[----:B------:R-:W2:Y:S04]  /*0350*/  @!P0 LDG.E R17, desc[UR6][R10.64] ;  /* 0x000000060a118981 */ /* 0x000ea8000c1e1900 */
[----:B------:R-:W3:Y:S04]  /*0360*/  @P1 LDG.E R19, desc[UR6][R10.64+0x14] ;  /* 0x000014060a131981 */ /* 0x000ee8000c1e1900 */
[----:B------:R-:W4:Y:S04]  /*0370*/  @!P0 LDG.E R18, desc[UR6][R10.64+0x10] ;  /* 0x000010060a128981 */ /* 0x000f28000c1e1900 */
[----:B------:R-:W4:Y:S04]  /*0380*/  @P2 LDG.E R21, desc[UR6][R10.64+0x28] ;  /* 0x000028060a152981 */ /* 0x000f28000c1e1900 */
[----:B------:R-:W4:Y:S04]  /*0390*/  @P1 LDG.E R22, desc[UR6][R10.64+0x24] ;  /* 0x000024060a161981 */ /* 0x000f28000c1e1900 */
[----:B------:R-:W4:Y:S04]  /*03a0*/  @P3 LDG.E R23, desc[UR6][R10.64+0x3c] ;  /* 0x00003c060a173981 */ /* 0x000f28000c1e1900 */
[----:B------:R-:W4:Y:S04]  /*03b0*/  @P2 LDG.E R24, desc[UR6][R10.64+0x38] ;  /* 0x000038060a182981 */ /* 0x000f28000c1e1900 */
[----:B------:R-:W4:Y:S04]  /*03c0*/  @P4 LDG.E R25, desc[UR6][R10.64+0x50] ;  /* 0x000050060a194981 */ /* 0x000f28000c1e1900 */
[----:B------:R-:W4:Y:S01]  /*03d0*/  @P5 LDG.E R27, desc[UR6][R10.64+0x64] ;  /* 0x000064060a1b5981 */ /* 0x000f22000c1e1900 */
[----:B--2---:R-:W-:-:S03]  /*03e0*/  @!P0 LOP3.LUT R0, R0, R17, RZ, 0x3c, !PT ;  /* 0x0000001100008212 */ /* 0x004fc600078e3cff */
[----:B------:R-:W2:Y:S01]  /*03f0*/  @!P0 LDG.E R17, desc[UR6][R10.64+0x4] ;  /* 0x000004060a118981 */ /* 0x000ea2000c1e1900 */
[----:B---3--:R-:W-:-:S03]  /*0400*/  @P1 LOP3.LUT R0, R0, R19, RZ, 0x3c, !PT ;  /* 0x0000001300001212 */ /* 0x008fc600078e3cff */
[----:B------:R-:W3:Y:S01]  /*0410*/  @!P0 LDG.E R19, desc[UR6][R10.64+0xc] ;  /* 0x00000c060a138981 */ /* 0x000ee2000c1e1900 */
[----:B----4-:R-:W-:-:S03]  /*0420*/  @!P0 LOP3.LUT R5, R5, R18, RZ, 0x3c, !PT ;  /* 0x0000001205058212 */ /* 0x010fc600078e3cff */
[----:B------:R-:W4:Y:S01]  /*0430*/  @!P0 LDG.E R18, desc[UR6][R10.64+0x8] ;  /* 0x000008060a128981 */ /* 0x000f22000c1e1900 */
[----:B------:R-:W-:-:S03]  /*0440*/  @P2 LOP3.LUT R0, R0, R21, RZ, 0x3c, !PT ;  /* 0x0000001500002212 */ /* 0x000fc600078e3cff */
[----:B------:R-:W4:Y:S01]  /*0450*/  @P1 LDG.E R21, desc[UR6][R10.64+0x18] ;  /* 0x000018060a151981 */ /* 0x000f22000c1e1900 */
[----:B------:R-:W-:-:S03]  /*0460*/  @P1 LOP3.LUT R5, R5, R22, RZ, 0x3c, !PT ;  /* 0x0000001605051212 */ /* 0x000fc600078e3cff */
[----:B------:R-:W4:Y:S01]  /*0470*/  @P1 LDG.E R22, desc[UR6][R10.64+0x1c] ;  /* 0x00001c060a161981 */ /* 0x000f22000c1e1900 */
[----:B------:R-:W-:-:S03]  /*0480*/  @P3 LOP3.LUT R0, R0, R23, RZ, 0x3c, !PT ;  /* 0x0000001700003212 */ /* 0x000fc600078e3cff */
[----:B------:R-:W4:Y:S01]  /*0490*/  @P1 LDG.E R23, desc[UR6][R10.64+0x20] ;  /* 0x000020060a171981 */ /* 0x000f22000c1e1900 */
[----:B------:R-:W-:-:S03]  /*04a0*/  @P2 LOP3.LUT R5, R5, R24, RZ, 0x3c, !PT ;  /* 0x0000001805052212 */ /* 0x000fc600078e3cff */
[----:B------:R-:W4:Y:S01]  /*04b0*/  @P3 LDG.E R24, desc[UR6][R10.64+0x4c] ;  /* 0x00004c060a183981 */ /* 0x000f22000c1e1900 */
[----:B--2---:R-:W-:-:S03]  /*04c0*/  @!P0 LOP3.LUT R2, R2, R17, RZ, 0x3c, !PT ;  /* 0x0000001102028212 */ /* 0x004fc600078e3cff */
[----:B------:R-:W2:Y:S01]  /*04d0*/  @P2 LDG.E R17, desc[UR6][R10.64+0x2c] ;  /* 0x00002c060a112981 */ /* 0x000ea2000c1e1900 */
[----:B---3--:R-:W-:-:S03]  /*04e0*/  @!P0 LOP3.LUT R4, R4, R19, RZ, 0x3c, !PT ;  /* 0x0000001304048212 */ /* 0x008fc600078e3cff */
[----:B------:R-:W3:Y:S01]  /*04f0*/  @P2 LDG.E R19, desc[UR6][R10.64+0x34] ;  /* 0x000034060a132981 */ /* 0x000ee2000c1e1900 */
[----:B----4-:R-:W-:-:S03]  /*0500*/  @!P0 LOP3.LUT R3, R3, R18, RZ, 0x3c, !PT ;  /* 0x0000001203038212 */ /* 0x010fc600078e3cff */
[----:B------:R-:W4:Y:S01]  /*0510*/  @P2 LDG.E R18, desc[UR6][R10.64+0x30] ;  /* 0x000030060a122981 */ /* 0x000f22000c1e1900 */
        /* <DEDUP_REMOVED lines=10> */
[----:B--2---:R-:W-:-:S03]  /*05c0*/  @P2 LOP3.LUT R2, R2, R17, RZ, 0x3c, !PT ;  /* 0x0000001102022212 */ /* 0x004fc600078e3cff */
[----:B------:R-:W2:Y:S01]  /*05d0*/  @P4 LDG.E R17, desc[UR6][R10.64+0x54] ;  /* 0x000054060a114981 */ /* 0x000ea2000c1e1900 */
[----:B---3--:R-:W-:-:S03]  /*05e0*/  @P2 LOP3.LUT R4, R4, R19, RZ, 0x3c, !PT ;  /* 0x0000001304042212 */ /* 0x008fc600078e3cff */
[----:B------:R-:W3:Y:S01]  /*05f0*/  @P4 LDG.E R19, desc[UR6][R10.64+0x5c] ;  /* 0x00005c060a134981 */ /* 0x000ee2000c1e1900 */
[----:B----4-:R-:W-:-:S03]  /*0600*/  @P2 LOP3.LUT R3, R3, R18, RZ, 0x3c, !PT ;  /* 0x0000001203032212 */ /* 0x010fc600078e3cff */
        /* <DEDUP_REMOVED lines=9> */
[----:B------:R-:W-:Y:S02]  /*06a0*/  LOP3.LUT P0, RZ, R20, 0x80, RZ, 0xc0, !PT ;  /* 0x0000008014ff7812 */ /* 0x000fe4000780c0ff */
[----:B------:R-:W-:-:S04]  /*06b0*/  @P5 LOP3.LUT R0, R0, R27, RZ, 0x3c, !PT ;  /* 0x0000001b00005212 */ /* 0x000fc800078e3cff */
[----:B------:R-:W-:-:S07]  /*06c0*/  @P6 LOP3.LUT R0, R0, R25, RZ, 0x3c, !PT ;  /* 0x0000001900006212 */ /* 0x000fce00078e3cff */
[----:B------:R-:W4:Y:S04]  /*06d0*/  @P0 LDG.E R25, desc[UR6][R10.64+0x8c] ;  /* 0x00008c060a190981 */ /* 0x000f28000c1e1900 */
        /* <DEDUP_REMOVED lines=15> */
[----:B------:R-:W-:Y:S02]  /*07d0*/  @P0 LOP3.LUT R0, R0, R25, RZ, 0x3c, !PT ;  /* 0x0000001900000212 */ /* 0x000fe400078e3cff */
[----:B--2---:R-:W-:Y:S02]  /*07e0*/  @P6 LOP3.LUT R2, R2, R17, RZ, 0x3c, !PT ;  /* 0x0000001102026212 */ /* 0x004fe400078e3cff */
[----:B---3--:R-:W-:Y:S02]  /*07f0*/  @P6 LOP3.LUT R4, R4, R19, RZ, 0x3c, !PT ;  /* 0x0000001304046212 */ /* 0x008fe400078e3cff */
[----:B----4-:R-:W-:Y:S02]  /*0800*/  @P6 LOP3.LUT R3, R3, R18, RZ, 0x3c, !PT ;  /* 0x0000001203036212 */ /* 0x010fe400078e3cff */
[----:B------:R-:W-:Y:S02]  /*0810*/  @P0 LOP3.LUT R2, R2, R21, RZ, 0x3c, !PT ;  /* 0x0000001502020212 */ /* 0x000fe400078e3cff */
[----:B------:R-:W-:-:S02]  /*0820*/  @P6 LOP3.LUT R5, R5, R22, RZ, 0x3c, !PT ;  /* 0x0000001605056212 */ /* 0x000fc400078e3cff */
[----:B------:R-:W-:Y:S02]  /*0830*/  @P0 LOP3.LUT R4, R4, R23, RZ, 0x3c, !PT ;  /* 0x0000001704040212 */ /* 0x000fe400078e3cff */
[----:B------:R-:W-:Y:S02]  /*0840*/  @P0 LOP3.LUT R5, R5, R26, RZ, 0x3c, !PT ;  /* 0x0000001a05050212 */ /* 0x000fe400078e3cff */
[----:B------:R-:W-:Y:S02]  /*0850*/  @P0 LOP3.LUT R3, R3, R24, RZ, 0x3c, !PT ;  /* 0x0000001803030212 */ /* 0x000fe400078e3cff */
[----:B------:R-:W-:-:S13]  /*0860*/  R2P PR, R20.B1, 0x7f ;  /* 0x0000007f14007804 */ /* 0x000fda0000001000 */
[----:B------:R-:W2:Y:S04]  /*0870*/  @P0 LDG.E R17, desc[UR6][R10.64+0xa0] ;  /* 0x0000a0060a110981 */ /* 0x000ea8000c1e1900 */
[----:B------:R-:W3:Y:S04]  /*0880*/  @P1 LDG.E R19, desc[UR6][R10.64+0xb4] ;  /* 0x0000b4060a131981 */ /* 0x000ee8000c1e1900 */
[----:B------:R-:W4:Y:S04]  /*0890*/  @P0 LDG.E R22, desc[UR6][R10.64+0xa8] ;  /* 0x0000a8060a160981 */ /* 0x000f28000c1e1900 */
[----:B------:R-:W4:Y:S04]  /*08a0*/  @P0 LDG.E R21, desc[UR6][R10.64+0xac] ;  /* 0x0000ac060a150981 */ /* 0x000f28000c1e1900 */
[----:B------:R-:W4:Y:S04]  /*08b0*/  @P0 LDG.E R24, desc[UR6][R10.64+0xb0] ;  /* 0x0000b0060a180981 */ /* 0x000f28000c1e1900 */
[----:B------:R-:W4:Y:S04]  /*08c0*/  @P2 LDG.E R23, desc[UR6][R10.64+0xc8] ;  /* 0x0000c8060a172981 */ /* 0x000f28000c1e1900 */
[----:B------:R-:W4:Y:S04]  /*08d0*/  @P3 LDG.E R25, desc[UR6][R10.64+0xdc] ;  /* 0x0000dc060a193981 */ /* 0x000f28000c1e1900 */
[----:B------:R-:W4:Y:S04]  /*08e0*/  @P1 LDG.E R18, desc[UR6][R10.64+0xbc] ;  /* 0x0000bc060a121981 */ /* 0x000f28000c1e1900 */
        /* <DEDUP_REMOVED lines=18> */
[----:B---3--:R-:W-:Y:S02]  /*0a10*/  @P0 LOP3.LUT R2, R2, R19, RZ, 0x3c, !PT ;  /* 0x0000001302020212 */ /* 0x008fe400078e3cff */
[----:B------:R-:W-:Y:S01]  /*0a20*/  LOP3.LUT P0, RZ, R20, 0x8000, RZ, 0xc0, !PT ;  /* 0x0000800014ff7812 */ /* 0x000fe2000780c0ff */
[----:B------:R-:W3:Y:S01]  /*0a30*/  @P1 LDG.E R19, desc[UR6][R10.64+0xc0] ;  /* 0x0000c0060a131981 */ /* 0x000ee2000c1e1900 */
[----:B--2---:R-:W-:-:S03]  /*0a40*/  @P1 LOP3.LUT R2, R2, R17, RZ, 0x3c, !PT ;  /* 0x0000001102021212 */ /* 0x004fc600078e3cff */
[----:B------:R-:W2:Y:S04]  /*0a50*/  @P1 LDG.E R20, desc[UR6][R10.64+0xc4] ;  /* 0x0000c4060a141981 */ /* 0x000ea8000c1e1900 */
[----:B------:R-:W2:Y:S01]  /*0a60*/  @P3 LDG.E R17, desc[UR6][R10.64+0xe0] ;  /* 0x0000e0060a113981 */ /* 0x000ea2000c1e1900 */
[----:B------:R-:W-:Y:S02]  /*0a70*/  @P4 LOP3.LUT R0, R0, R27, RZ, 0x3c, !PT ;  /* 0x0000001b00004212 */ /* 0x000fe400078e3cff */
[----:B----4-:R-:W-:Y:S01]  /*0a80*/  @P2 LOP3.LUT R2, R2, R21, RZ, 0x3c, !PT ;  /* 0x0000001502022212 */ /* 0x010fe200078e3cff */
[----:B------:R-:W4:Y:S01]  /*0a90*/  @P0 LDG.E R26, desc[UR6][R10.64+0x13c] ;  /* 0x00013c060a1a0981 */ /* 0x000f22000c1e1900 */
[----:B------:R-:W-:-:S03]  /*0aa0*/  @P5 LOP3.LUT R0, R0, R29, RZ, 0x3c, !PT ;  /* 0x0000001d00005212 */ /* 0x000fc600078e3cff */
[----:B------:R-:W4:Y:S01]  /*0ab0*/  @P4 LDG.E R21, desc[UR6][R10.64+0xf4] ;  /* 0x0000f4060a154981 */ /* 0x000f22000c1e1900 */
[----:B------:R-:W-:-:S03]  /*0ac0*/  @P2 LOP3.LUT R3, R3, R22, RZ, 0x3c, !PT ;  /* 0x0000001603032212 */ /* 0x000fc600078e3cff */
[----:B------:R-:W4:Y:S01]  /*0ad0*/  @P4 LDG.E R22, desc[UR6][R10.64+0xf8] ;  /* 0x0000f8060a164981 */ /* 0x000f22000c1e1900 */
[----:B------:R-:W-:Y:S02]  /*0ae0*/  @P6 LOP3.LUT R0, R0, R25, RZ, 0x3c, !PT ;  /* 0x0000001900006212 */ /* 0x000fe400078e3cff */
[----:B------:R-:W-:Y:S01]  /*0af0*/  @P3 LOP3.LUT R3, R3, R18, RZ, 0x3c, !PT ;  /* 0x0000001203033212 */ /* 0x000fe200078e3cff */
[----:B------:R-:W4:Y:S04]  /*0b00*/  @P0 LDG.E R25, desc[UR6][R10.64+0x12c] ;  /* 0x00012c060a190981 */ /* 0x000f28000c1e1900 */
[----:B------:R-:W4:Y:S01]  /*0b10*/  @P5 LDG.E R18, desc[UR6][R10.64+0x10c] ;  /* 0x00010c060a125981 */ /* 0x000f22000c1e1900 */
[----:B---3--:R-:W-:-:S03]  /*0b20*/  @P1 LOP3.LUT R4, R4, R19, RZ, 0x3c, !PT ;  /* 0x0000001304041212 */ /* 0x008fc600078e3cff */
[----:B------:R-:W3:Y:S01]  /*0b30*/  @P3 LDG.E R19, desc[UR6][R10.64+0xe8] ;  /* 0x0000e8060a133981 */ /* 0x000ee2000c1e1900 */
[----:B--2---:R-:W-:-:S03]  /*0b40*/  @P1 LOP3.LUT R5, R5, R20, RZ, 0x3c, !PT ;  /* 0x0000001405051212 */ /* 0x004fc600078e3cff */
[----:B------:R-:W2:Y:S01]  /*0b50*/  @P3 LDG.E R20, desc[UR6][R10.64+0xec] ;  /* 0x0000ec060a143981 */ /* 0x000ea2000c1e1900 */
[----:B------:R-:W-:Y:S02]  /*0b60*/  @P2 LOP3.LUT R5, R5, R24, RZ, 0x3c, !PT ;  /* 0x0000001805052212 */ /* 0x000fe400078e3cff */
[----:B------:R-:W-:Y:S01]  /*0b70*/  @P3 LOP3.LUT R2, R2, R17, RZ, 0x3c, !PT ;  /* 0x0000001102023212 */ /* 0x000fe200078e3cff */
[----:B------:R-:W2:Y:S01]  /*0b80*/  @P4 LDG.E R24, desc[UR6][R10.64+0x100] ;  /* 0x000100060a184981 */ /* 0x000ea2000c1e1900 */
[----:B------:R-:W-:-:S03]  /*0b90*/  @P2 LOP3.LUT R4, R4, R23, RZ, 0x3c, !PT ;  /* 0x0000001704042212 */ /* 0x000fc600078e3cff */
[----:B------:R-:W2:Y:S04]  /*0ba0*/  @P5 LDG.E R17, desc[UR6][R10.64+0x108] ;  /* 0x000108060a115981 */ /* 0x000ea8000c1e1900 */
[----:B------:R-:W2:Y:S01]  /*0bb0*/  @P4 LDG.E R23, desc[UR6][R10.64+0xfc] ;  /* 0x0000fc060a174981 */ /* 0x000ea2000c1e1900 */
[----:B----4-:R-:W-:Y:S02]  /*0bc0*/  @P4 LOP3.LUT R2, R2, R21, RZ, 0x3c, !PT ;  /* 0x0000001502024212 */ /* 0x010fe400078e3cff */
[----:B------:R-:W-:Y:S01]  /*0bd0*/  @P4 LOP3.LUT R3, R3, R22, RZ, 0x3c, !PT ;  /* 0x0000001603034212 */ /* 0x000fe200078e3cff */
[----:B------:R-:W4:Y:S01]  /*0be0*/  @P6 LDG.E R21, desc[UR6][R10.64+0x11c] ;  /* 0x00011c060a156981 */ /* 0x000f22000c1e1900 */
[----:B------:R-:W-:-:S03]  /*0bf0*/  @P0 LOP3.LUT R0, R0, R25, RZ, 0x3c, !PT ;  /* 0x0000001900000212 */ /* 0x000fc600078e3cff */
[----:B------:R-:W4:Y:S01]  /*0c00*/  @P6 LDG.E R22, desc[UR6][R10.64+0x120] ;  /* 0x000120060a166981 */ /* 0x000f22000c1e1900 */
[----:B------:R-:W-:-:S03]  /*0c10*/  @P5 LOP3.LUT R3, R3, R18, RZ, 0x3c, !PT ;  /* 0x0000001203035212 */ /* 0x000fc600078e3cff */
[----:B------:R-:W4:Y:S04]  /*0c20*/  @P0 LDG.E R18, desc[UR6][R10.64+0x134] ;  /* 0x000134060a120981 */ /* 0x000f28000c1e1900 */
[----:B------:R-:W4:Y:S01]  /*0c30*/  @P0 LDG.E R25, desc[UR6][R10.64+0x138] ;  /* 0x000138060a190981 */ /* 0x000f22000c1e1900 */
[----:B---3--:R-:W-:-:S03]  /*0c40*/  @P3 LOP3.LUT R4, R4, R19, RZ, 0x3c, !PT ;  /* 0x0000001304043212 */ /* 0x008fc600078e3cff */
[----:B------:R-:W3:Y:S01]  /*0c50*/  @P5 LDG.E R19, desc[UR6][R10.64+0x110] ;  /* 0x000110060a135981 */ /* 0x000ee2000c1e1900 */
[----:B--2---:R-:W-:-:S03]  /*0c60*/  @P3 LOP3.LUT R5, R5, R20, RZ, 0x3c, !PT ;  /* 0x0000001405053212 */ /* 0x004fc600078e3cff */
[----:B------:R-:W2:Y:S01]  /*0c70*/  @P5 LDG.E R20, desc[UR6][R10.64+0x114] ;  /* 0x000114060a145981 */ /* 0x000ea2000c1e1900 */
[----:B------:R-:W-:-:S03]  /*0c80*/  @P4 LOP3.LUT R5, R5, R24, RZ, 0x3c, !PT ;  /* 0x0000001805054212 */ /* 0x000fc600078e3cff */
[----:B------:R-:W2:Y:S01]  /*0c90*/  @P6 LDG.E R24, desc[UR6][R10.64+0x128] ;  /* 0x000128060a186981 */ /* 0x000ea2000c1e1900 */
[----:B------:R-:W-:-:S03]  /*0ca0*/  @P5 LOP3.LUT R2, R2, R17, RZ, 0x3c, !PT ;  /* 0x0000001102025212 */ /* 0x000fc600078e3cff */
[----:B------:R-:W2:Y:S01]  /*0cb0*/  @P6 LDG.E R17, desc[UR6][R10.64+0x124] ;  /* 0x000124060a116981 */ /* 0x000ea2000c1e1900 */
[----:B------:R-:W-:-:S03]  /*0cc0*/  @P4 LOP3.LUT R4, R4, R23, RZ, 0x3c, !PT ;  /* 0x0000001704044212 */ /* 0x000fc600078e3cff */
[----:B------:R-:W2:Y:S01]  /*0cd0*/  @P0 LDG.E R23, desc[UR6][R10.64+0x130] ;  /* 0x000130060a170981 */ /* 0x000ea2000c1e1900 */
[----:B------:R-:W-:-:S04]  /*0ce0*/  UIADD3 UR4, UPT, UPT, UR4, 0x10, URZ ;  /* 0x0000001004047890 */ /* 0x000fc8000fffe0ff */
[----:B------:R-:W-:Y:S01]  /*0cf0*/  UISETP.NE.AND UP0, UPT, UR4, 0x20, UPT ;  /* 0x000000200400788c */ /* 0x000fe2000bf05270 */
[----:B----4-:R-:W-:Y:S02]  /*0d00*/  @P6 LOP3.LUT R2, R2, R21, RZ, 0x3c, !PT ;  /* 0x0000001502026212 */ /* 0x010fe400078e3cff */
[----:B------:R-:W-:-:S04]  /*0d10*/  @P6 LOP3.LUT R3, R3, R22, RZ, 0x3c, !PT ;  /* 0x0000001603036212 */ /* 0x000fc800078e3cff */
[----:B------:R-:W-:Y:S02]  /*0d20*/  @P0 LOP3.LUT R3, R3, R18, RZ, 0x3c, !PT ;  /* 0x0000001203030212 */ /* 0x000fe400078e3cff */
[----:B---3--:R-:W-:Y:S02]  /*0d30*/  @P5 LOP3.LUT R4, R4, R19, RZ, 0x3c, !PT ;  /* 0x0000001304045212 */ /* 0x008fe400078e3cff */
[----:B--2---:R-:W-:-:S04]  /*0d40*/  @P5 LOP3.LUT R5, R5, R20, RZ, 0x3c, !PT ;  /* 0x0000001405055212 */ /* 0x004fc800078e3cff */
[----:B------:R-:W-:Y:S02]  /*0d50*/  @P6 LOP3.LUT R5, R5, R24, RZ, 0x3c, !PT ;  /* 0x0000001805056212 */ /* 0x000fe400078e3cff */
[----:B------:R-:W-:Y:S02]  /*0d60*/  @P6 LOP3.LUT R4, R4, R17, RZ, 0x3c, !PT ;  /* 0x0000001104046212 */ /* 0x000fe400078e3cff */
[----:B------:R-:W-:Y:S02]  /*0d70*/  @P0 LOP3.LUT R5, R5, R26, RZ, 0x3c, !PT ;  /* 0x0000001a05050212 */ /* 0x000fe400078e3cff */
[----:B------:R-:W-:Y:S02]  /*0d80*/  @P0 LOP3.LUT R2, R2, R23, RZ, 0x3c, !PT ;  /* 0x0000001702020212 */ /* 0x000fe400078e3cff */
[----:B------:R-:W-:Y:S01]  /*0d90*/  @P0 LOP3.LUT R4, R4, R25, RZ, 0x3c, !PT ;  /* 0x0000001904040212 */ /* 0x000fe200078e3cff */
[----:B------:R-:W-:Y:S06]  /*0da0*/  BRA.U UP0, `(.L_x_4) ;  /* 0xfffffff500487547 */ /* 0x000fec000b83ffff */
[----:B------:R-:W-:-:S05]  /*0db0*/  VIADD R16, R16, 0x1 ;  /* 0x0000000110107836 */ /* 0x000fca0000000000 */
[----:B------:R-:W-:-:S13]  /*0dc0*/  ISETP.NE.AND P0, PT, R16, 0x5, PT ;  /* 0x000000051000780c */ /* 0x000fda0003f05270 */
[----:B------:R-:W-:Y:S05]  /*0dd0*/  @P0 BRA `(.L_x_5) ;  /* 0xfffffff400300947 */ /* 0x000fea000383ffff */
[----:B------:R-:W-:Y:S01]  /*0de0*/  LOP3.LUT R7, R14, 0x3, RZ, 0xc0, !PT ;  /* 0x000000030e077812 */ /* 0x000fe200078ec0ff */
[----:B------:R0:W-:Y:S03]  /*0df0*/  STL [R1+0x4], R0 ;  /* 0x0000040001007387 */ /* 0x0001e60000100800 */
[----:B------:R-:W-:Y:S01]  /*0e00*/  ISETP.NE.U32.AND P0, PT, R7, 0x1, PT ;  /* 0x000000010700780c */ /* 0x000fe20003f05070 */
[----:B------:R0:W-:Y:S03]  /*0e10*/  STL.64 [R1+0x8], R2 ;  /* 0x0000080201007387 */ /* 0x0001e60000100a00 */
[----:B------:R-:W-:Y:S01]  /*0e20*/  ISETP.NE.AND.EX P0, PT, RZ, RZ, PT, P0 ;  /* 0x000000ffff00720c */ /* 0x000fe20003f05300 */
[----:B------:R0:W-:-:S12]  /*0e30*/  STL.64 [R1+0x10], R4 ;  /* 0x0000100401007387 */ /* 0x0001d80000100a00 */
[----:B0-----:R-:W-:Y:S05]  /*0e40*/  @!P0 BRA `(.L_x_3) ;  /* 0x0000001800088947 */ /* 0x001fea0003800000 */
[----:B------:R-:W-:Y:S01]  /*0e50*/  UMOV UR4, URZ ;  /* 0x000000ff00047c82 */ /* 0x000fe20008000000 */
[----:B------:R-:W-:Y:S01]  /*0e60*/  UMOV UR5, URZ ;  /* 0x000000ff00057c82 */ /* 0x000fe20008000000 */
[----:B------:R-:W-:Y:S02]  /*0e70*/  IMAD.MOV.U32 R0, RZ, RZ, RZ ;  /* 0x000000ffff007224 */ /* 0x000fe400078e00ff */
[----:B------:R-:W-:Y:S02]  /*0e80*/  IMAD.MOV.U32 R16, RZ, RZ, RZ ;  /* 0x000000ffff107224 */ /* 0x000fe400078e00ff */
[----:B------:R-:W-:Y:S02]  /*0e90*/  IMAD.U32 R5, RZ, RZ, UR4 ;  /* 0x00000004ff057e24 */ /* 0x000fe4000f8e00ff */
[----:B------:R-:W-:Y:S02]  /*0ea0*/  IMAD.U32 R4, RZ, RZ, UR5 ;  /* 0x00000005ff047e24 */ /* 0x000fe4000f8e00ff */
[----:B------:R-:W-:-:S02]  /*0eb0*/  IMAD.U32 R3, RZ, RZ, UR4 ;  /* 0x00000004ff037e24 */ /* 0x000fc4000f8e00ff */
[----:B------:R-:W-:-:S07]  /*0ec0*/  IMAD.U32 R2, RZ, RZ, UR5 ;  /* 0x00000005ff027e24 */ /* 0x000fce000f8e00ff */
.L_x_7:
[----:B------:R-:W-:-:S06]  /*0ed0*/  IMAD R7, R16, 0x4, R1 ;  /* 0x0000000410077824 */ /* 0x000fcc00078e0201 */
[----:B------:R-:W5:Y:S01]  /*0ee0*/  LDL R7, [R7+0x4] ;  /* 0x0000040007077983 */ /* 0x000f620000100800 */
[----:B------:R-:W-:-:S05]  /*0ef0*/  UMOV UR4, URZ ;  /* 0x000000ff00047c82 */ /* 0x000fca0008000000 */
.L_x_6:
        /* <DEDUP_REMOVED lines=183> */
[----:B0-----:R-:W-:Y:S05]  /*1a70*/  @P0 BRA `(.L_x_3) ;  /* 0x0000000800fc0947 */ /* 0x001fea0003800000 */
        /* <DEDUP_REMOVED lines=8> */
.L_x_9:
[----:B------:R-:W-:-:S06]  /*1b00*/  IMAD R7, R16, 0x4, R1 ;  /* 0x0000000410077824 */ /* 0x000fcc00078e0201 */
[----:B------:R-:W5:Y:S01]  /*1b10*/  LDL R7, [R7+0x4] ;  /* 0x0000040007077983 */ /* 0x000f620000100800 */
[----:B------:R-:W-:-:S05]  /*1b20*/  UMOV UR4, URZ ;  /* 0x000000ff00047c82 */ /* 0x000fca0008000000 */
.L_x_8:
        /* <DEDUP_REMOVED lines=177> */
[----:B------:R0:W-:Y:S04]  /*2640*/  STL [R1+0x4], R0 ;  /* 0x0000040001007387 */ /* 0x0001e80000100800 */
[----:B------:R0:W-:Y:S04]  /*2650*/  STL.64 [R1+0x8], R2 ;  /* 0x0000080201007387 */ /* 0x0001e80000100a00 */
[----:B------:R0:W-:Y:S02]  /*2660*/  STL.64 [R1+0x10], R4 ;  /* 0x0000100401007387 */ /* 0x0001e40000100a00 */
.L_x_3:
[----:B------:R-:W-:Y:S05]  /*2670*/  BSYNC.RECONVERGENT B1 ;  /* 0x0000000000017941 */ /* 0x000fea0003800200 */
.L_x_2:
[----:B------:R-:W-:Y:S01]  /*2680*/  ISETP.GT.U32.AND P0, PT, R14, 0x3, PT ;  /* 0x000000030e00780c */ /* 0x000fe20003f04070 */
[----:B------:R-:W-:Y:S01]  /*2690*/  VIADD R12, R12, 0x1 ;  /* 0x000000010c0c7836 */ /* 0x000fe20000000000 */
[--C-:B------:R-:W-:Y:S02]  /*26a0*/  SHF.R.U64 R14, R14, 0x2, R13.reuse ;  /* 0x000000020e0e7819 */ /* 0x100fe4000000120d */
[----:B------:R-:W-:Y:S02]  /*26b0*/  ISETP.GT.U32.AND.EX P0, PT, R13, RZ, PT, P0 ;  /* 0x000000ff0d00720c */ /* 0x000fe40003f04100 */
[----:B------:R-:W-:-:S11]  /*26c0*/  SHF.R.U32.HI R13, RZ, 0x2, R13 ;  /* 0x00000002ff0d7819 */ /* 0x000fd6000001160d */
[----:B------:R-:W-:Y:S05]  /*26d0*/  @P0 BRA `(.L_x_10) ;  /* 0xffffffd800c40947 */ /* 0x000fea000383ffff */
.L_x_1:
[----:B------:R-:W-:Y:S05]  /*26e0*/  BSYNC.RECONVERGENT B0 ;  /* 0x0000000000007941 */ /* 0x000fea0003800200 */
.L_x_0:
[----:B------:R-:W-:Y:S01]  /*26f0*/  CS2R R8, SRZ ;  /* 0x0000000000087805 */ /* 0x000fe2000001ff00 */
[----:B------:R-:W-:Y:S01]  /*2700*/  IMAD.MOV.U32 R7, RZ, RZ, RZ ;  /* 0x000000ffff077224 */ /* 0x000fe200078e00ff */
[----:B------:R-:W-:-:S06]  /*2710*/  UMOV UR4, 0x47fd28b2 ;  /* 0x47fd28b200047882 */ /* 0x000fcc0000000000 */
.L_x_12:
[----:B------:R-:W-:-:S06]  /*2720*/  UIADD3 UR5, UPT, UPT, UR4, 0x161f14, URZ ;  /* 0x00161f1404057890 */ /* 0x000fcc000fffe0ff */
[----:B------:R-:W-:Y:S01]  /*2730*/  IMAD.U32 R11, RZ, RZ, UR5 ;  /* 0x00000005ff0b7e24 */ /* 0x000fe2000f8e00ff */
[----:B------:R-:W-:-:S06]  /*2740*/  UMOV UR5, 0x161f14 ;  /* 0x00161f1400057882 */ /* 0x000fcc0000000000 */
.L_x_11:
[----:B------:R-:W-:Y:S01]  /*2750*/  SHF.R.U32.HI R13, RZ, 0x2, R0 ;  /* 0x00000002ff0d7819 */ /* 0x000fe20000011600 */
[----:B------:R-:W-:Y:S01]  /*2760*/  UIADD3 UR5, UPT, UPT, UR5, 0x2c3e28, URZ ;  /* 0x002c3e2805057890 */ /* 0x000fe2000fffe0ff */
[----:B------:R-:W-:Y:S02]  /*2770*/  SHF.R.U32.HI R17, RZ, 0x2, R2 ;  /* 0x00000002ff117819 */ /* 0x000fe40000011602 */
[----:B------:R-:W-:Y:S01]  /*2780*/  LOP3.LUT R13, R13, R0, RZ, 0x3c, !PT ;  /* 0x000000000d0d7212 */ /* 0x000fe200078e3cff */
[----:B0-----:R-:W-:Y:S01]  /*2790*/  IMAD.SHL.U32 R0, R5, 0x10, RZ ;  /* 0x0000001005007824 */ /* 0x001fe200078e00ff */
[----:B------:R-:W-:Y:S01]  /*27a0*/  LOP3.LUT R17, R17, R2, RZ, 0x3c, !PT ;  /* 0x0000000211117212 */ /* 0x000fe200078e3cff */
[----:B------:R-:W-:Y:S01]  /*27b0*/  UISETP.NE.AND UP0, UPT, UR5, 0x2b4ad224, UPT ;  /* 0x2b4ad2240500788c */ /* 0x000fe2000bf05270 */
[----:B------:R-:W-:Y:S01]  /*27c0*/  SHF.R.U32.HI R12, RZ, 0x2, R3 ;  /* 0x00000002ff0c7819 */ /* 0x000fe20000011603 */
[----:B------:R-:W-:Y:S02]  /*27d0*/  IMAD.SHL.U32 R10, R13, 0x2, RZ ;  /* 0x000000020d0a7824 */ /* 0x000fe400078e00ff */
[----:B------:R-:W-:Y:S01]  /*27e0*/  IMAD.SHL.U32 R2, R17, 0x2, RZ ;  /* 0x0000000211027824 */ /* 0x000fe200078e00ff */
[----:B------:R-:W-:-:S02]  /*27f0*/  LOP3.LUT R12, R12, R3, RZ, 0x3c, !PT ;  /* 0x000000030c0c7212 */ /* 0x000fc400078e3cff */
[----:B------:R-:W-:Y:S02]  /*2800*/  LOP3.LUT R10, R13, R10, R0, 0x96, !PT ;  /* 0x0000000a0d0a7212 */ /* 0x000fe400078e9600 */
[----:B------:R-:W-:Y:S02]  /*2810*/  SHF.R.U32.HI R13, RZ, 0x2, R4 ;  /* 0x00000002ff0d7819 */ /* 0x000fe40000011604 */
[----:B------:R-:W-:Y:S02]  /*2820*/  LOP3.LUT R10, R10, R5, RZ, 0x3c, !PT ;  /* 0x000000050a0a7212 */ /* 0x000fe400078e3cff */
[----:B------:R-:W-:Y:S02]  /*2830*/  LOP3.LUT R13, R13, R4, RZ, 0x3c, !PT ;  /* 0x000000040d0d7212 */ /* 0x000fe400078e3cff */
[----:B------:R-:W-:Y:S01]  /*2840*/  SHF.R.U32.HI R4, RZ, 0x2, R5 ;  /* 0x00000002ff047819 */ /* 0x000fe20000011605 */
[----:B------:R-:W-:-:S03]  /*2850*/  IMAD.SHL.U32 R0, R10, 0x10, RZ ;  /* 0x000000100a007824 */ /* 0x000fc600078e00ff */
[----:B------:R-:W-:Y:S02]  /*2860*/  LOP3.LUT R4, R4, R5, RZ, 0x3c, !PT ;  /* 0x0000000504047212 */ /* 0x000fe400078e3cff */
[----:B------:R-:W-:Y:S01]  /*2870*/  LOP3.LUT R17, R17, R2, R0, 0x96, !PT ;  /* 0x0000000211117212 */ /* 0x000fe200078e9600 */
[----:B------:R-:W-:Y:S01]  /*2880*/  IMAD.SHL.U32 R0, R12, 0x2, RZ ;  /* 0x000000020c007824 */ /* 0x000fe200078e00ff */
[----:B------:R-:W-:Y:S01]  /*2890*/  SHF.R.U32.HI R5, RZ, 0x2, R10 ;  /* 0x00000002ff057819 */ /* 0x000fe2000001160a */
[----:B------:R-:W-:Y:S01]  /*28a0*/  IMAD.SHL.U32 R2, R13, 0x2, RZ ;  /* 0x000000020d027824 */ /* 0x000fe200078e00ff */
[----:B------:R-:W-:-:S04]  /*28b0*/  LOP3.LUT R14, R17, R10, RZ, 0x3c, !PT ;  /* 0x0000000a110e7212 */ /* 0x000fc800078e3cff */
[----:B------:R-:W-:Y:S01]  /*28c0*/  SHF.R.U32.HI R17, RZ, 0x2, R14 ;  /* 0x00000002ff117819 */ /* 0x000fe2000001160e */
[----:B------:R-:W-:-:S03]  /*28d0*/  IMAD.SHL.U32 R3, R14, 0x10, RZ ;  /* 0x000000100e037824 */ /* 0x000fc600078e00ff */
[----:B------:R-:W-:Y:S02]  /*28e0*/  LOP3.LUT R17, R17, R14, RZ, 0x3c, !PT ;  /* 0x0000000e11117212 */ /* 0x000fe400078e3cff */
[----:B------:R-:W-:-:S04]  /*28f0*/  LOP3.LUT R3, R12, R0, R3, 0x96, !PT ;  /* 0x000000000c037212 */ /* 0x000fc800078e9603 */
[----:B------:R-:W-:-:S04]  /*2900*/  LOP3.LUT R12, R3, R14, RZ, 0x3c, !PT ;  /* 0x0000000e030c7212 */ /* 0x000fc800078e3cff */
[----:B------:R-:W-:Y:S01]  /*2910*/  SHF.R.U32.HI R19, RZ, 0x2, R12 ;  /* 0x00000002ff137819 */ /* 0x000fe2000001160c */
[----:B------:R-:W-:-:S03]  /*2920*/  IMAD.SHL.U32 R0, R12, 0x10, RZ ;  /* 0x000000100c007824 */ /* 0x000fc600078e00ff */
[----:B------:R-:W-:Y:S02]  /*2930*/  LOP3.LUT R19, R19, R12, RZ, 0x3c, !PT ;  /* 0x0000000c13137212 */ /* 0x000fe400078e3cff */
[----:B------:R-:W-:Y:S01]  /*2940*/  LOP3.LUT R13, R13, R2, R0, 0x96, !PT ;  /* 0x000000020d0d7212 */ /* 0x000fe200078e9600 */
[----:B------:R-:W-:-:S03]  /*2950*/  IMAD.SHL.U32 R2, R4, 0x2, RZ ;  /* 0x0000000204027824 */ /* 0x000fc600078e00ff */
[----:B------:R-:W-:Y:S02]  /*2960*/  LOP3.LUT R0, R13, R12, RZ, 0x3c, !PT ;  /* 0x0000000c0d007212 */ /* 0x000fe400078e3cff */
[----:B------:R-:W-:-:S03]  /*2970*/  IADD3 R12, PT, PT, R11, -0x587c5, R12 ;  /* 0xfffa783b0b0c7810 */ /* 0x000fc60007ffe00c */
[----:B------:R-:W-:-:S05]  /*2980*/  IMAD.SHL.U32 R3, R0, 0x10, RZ ;  /* 0x0000001000037824 */ /* 0x000fca00078e00ff */
[----:B------:R-:W-:Y:S02]  /*2990*/  LOP3.LUT R3, R4, R2, R3, 0x96, !PT ;  /* 0x0000000204037212 */ /* 0x000fe400078e9603 */
[----:B------:R-:W-:Y:S02]  /*29a0*/  LOP3.LUT R4, R5, R10, RZ, 0x3c, !PT ;  /* 0x0000000a05047212 */ /* 0x000fe400078e3cff */
[----:B------:R-:W-:Y:S02]  /*29b0*/  LOP3.LUT R2, R3, R0, RZ, 0x3c, !PT ;  /* 0x0000000003027212 */ /* 0x000fe400078e3cff */
[----:B------:R-:W-:Y:S01]  /*29c0*/  IADD3 R5, PT, PT, R11, -0xb0f8a, R14 ;  /* 0xfff4f0760b057810 */ /* 0x000fe20007ffe00e */
[----:B------:R-:W-:Y:S02]  /*29d0*/  IMAD.SHL.U32 R13, R4, 0x2, RZ ;  /* 0x00000002040d7824 */ /* 0x000fe400078e00ff */
[----:B------:R-:W-:Y:S02]  /*29e0*/  IMAD.SHL.U32 R3, R2, 0x10, RZ ;  /* 0x0000001002037824 */ /* 0x000fe400078e00ff */
[----:B------:R-:W-:-:S03]  /*29f0*/  IMAD.SHL.U32 R14, R17, 0x2, RZ ;  /* 0x00000002110e7824 */ /* 0x000fc600078e00ff */
[----:B------:R-:W-:Y:S02]  /*2a00*/  LOP3.LUT R3, R4, R13, R3, 0x96, !PT ;  /* 0x0000000d04037212 */ /* 0x000fe400078e9603 */
[----:B------:R-:W-:Y:S01]  /*2a10*/  IADD3 R4, PT, PT, R11, -0x10974f, R10 ;  /* 0xffef68b10b047810 */ /* 0x000fe20007ffe00a */
[----:B------:R-:W-:Y:S01]  /*2a20*/  IMAD.MOV.U32 R10, RZ, RZ, 0x2f800000 ;  /* 0x2f800000ff0a7424 */ /* 0x000fe200078e00ff */
[----:B------:R-:W-:Y:S02]  /*2a30*/  LOP3.LUT R3, R3, R2, RZ, 0x3c, !PT ;  /* 0x0000000203037212 */ /* 0x000fe400078e3cff */
[----:B------:R-:W-:Y:S02]  /*2a40*/  I2FP.F32.U32 R13, R5 ;  /* 0x00000005000d7245 */ /* 0x000fe40000201000 */
[----:B------:R-:W-:Y:S01]  /*2a50*/  I2FP.F32.U32 R5, R4 ;  /* 0x0000000400057245 */ /* 0x000fe20000201000 */
[----:B------:R-:W-:Y:S01]  /*2a60*/  IMAD.SHL.U32 R4, R3, 0x10, RZ ;  /* 0x0000001003047824 */ /* 0x000fe200078e00ff */
[----:B------:R-:W-:Y:S01]  /*2a70*/  IADD3 R18, PT, PT, R11, 0xb0f8a, R3 ;  /* 0x000b0f8a0b127810 */ /* 0x000fe20007ffe003 */
[----:B------:R-:W-:-:S02]  /*2a80*/  FFMA R13, R13, R10, 1.1641532182693481445e-10 ;  /* 0x2f0000000d0d7423 */ /* 0x000fc4000000000a */
[----:B------:R-:W-:Y:S01]  /*2a90*/  FFMA R5, R5, R10, 1.1641532182693481445e-10 ;  /* 0x2f00000005057423 */ /* 0x000fe2000000000a */
[----:B------:R-:W-:Y:S01]  /*2aa0*/  LOP3.LUT R4, R17, R14, R4, 0x96, !PT ;  /* 0x0000000e11047212 */ /* 0x000fe200078e9604 */
[----:B------:R-:W-:Y:S02]  /*2ab0*/  IMAD.IADD R17, R0, 0x1, R11 ;  /* 0x0000000100117824 */ /* 0x000fe400078e020b */
[----:B------:R-:W-:Y:S01]  /*2ac0*/  FMUL R14, R13, R13 ;  /* 0x0000000d0d0e7220 */ /* 0x000fe20000400000 */
[----:B------:R-:W-:Y:S01]  /*2ad0*/  IMAD.SHL.U32 R13, R19, 0x2, RZ ;  /* 0x00000002130d7824 */ /* 0x000fe200078e00ff */
[----:B------:R-:W-:Y:S02]  /*2ae0*/  LOP3.LUT R4, R4, R3, RZ, 0x3c, !PT ;  /* 0x0000000304047212 */ /* 0x000fe400078e3cff */
[----:B------:R-:W-:Y:S01]  /*2af0*/  I2FP.F32.U32 R17, R17 ;  /* 0x0000001100117245 */ /* 0x000fe20000201000 */
[----:B------:R-:W-:Y:S01]  /*2b00*/  FFMA R14, R5, R5, R14 ;  /* 0x00000005050e7223 */ /* 0x000fe2000000000e */
[----:B------:R-:W-:Y:S01]  /*2b10*/  I2FP.F32.U32 R5, R12 ;  /* 0x0000000c00057245 */ /* 0x000fe20000201000 */
[----:B------:R-:W-:Y:S01]  /*2b20*/  IMAD.SHL.U32 R16, R4, 0x10, RZ ;  /* 0x0000001004107824 */ /* 0x000fe200078e00ff */
[----:B------:R-:W-:Y:S01]  /*2b30*/  I2FP.F32.U32 R21, R18 ;  /* 0x0000001200157245 */ /* 0x000fe20000201000 */
[-C--:B------:R-:W-:Y:S01]  /*2b40*/  FFMA R17, R17, R10.reuse, 1.1641532182693481445e-10 ;  /* 0x2f00000011117423 */ /* 0x080fe2000000000a */
[----:B------:R-:W-:Y:S01]  /*2b50*/  FSETP.GTU.AND P0, PT, R14, 1, PT ;  /* 0x3f8000000e00780b */ /* 0x000fe20003f0c000 */
[-C--:B------:R-:W-:Y:S01]  /*2b60*/  FFMA R12, R5, R10.reuse, 1.1641532182693481445e-10 ;  /* 0x2f000000050c7423 */ /* 0x080fe2000000000a */
[----:B------:R-:W-:Y:S01]  /*2b70*/  LOP3.LUT R13, R19, R13, R16, 0x96, !PT ;  /* 0x0000000d130d7212 */ /* 0x000fe200078e9610 */
[----:B------:R-:W-:Y:S01]  /*2b80*/  FMUL R17, R17, R17 ;  /* 0x0000001111117220 */ /* 0x000fe20000400000 */
[----:B------:R-:W-:Y:S01]  /*2b90*/  IADD3 R16, PT, PT, R11, 0x587c5, R2 ;  /* 0x000587c50b107810 */ /* 0x000fe20007ffe002 */
[----:B------:R-:W-:Y:S01]  /*2ba0*/  FFMA R21, R21, R10, 1.1641532182693481445e-10 ;  /* 0x2f00000015157423 */ /* 0x000fe2000000000a */
[----:B------:R-:W-:Y:S01]  /*2bb0*/  LOP3.LUT R5, R13, R4, RZ, 0x3c, !PT ;  /* 0x000000040d057212 */ /* 0x000fe200078e3cff */
[----:B------:R-:W-:Y:S01]  /*2bc0*/  FFMA R17, R12, R12, R17 ;  /* 0x0000000c0c117223 */ /* 0x000fe20000000011 */
[----:B------:R-:W-:Y:S01]  /*2bd0*/  I2FP.F32.U32 R19, R16 ;  /* 0x0000001000137245 */ /* 0x000fe20000201000 */
[----:B------:R-:W-:Y:S01]  /*2be0*/  FMUL R12, R21, R21 ;  /* 0x00000015150c7220 */ /* 0x000fe20000400000 */
[----:B------:R-:W-:-:S02]  /*2bf0*/  IADD3 R14, PT, PT, R11, 0x161f14, R5 ;  /* 0x00161f140b0e7810 */ /* 0x000fc40007ffe005 */
[----:B------:R-:W-:Y:S01]  /*2c00*/  IADD3 R13, PT, PT, R11, 0x10974f, R4 ;  /* 0x0010974f0b0d7810 */ /* 0x000fe20007ffe004 */
[----:B------:R-:W-:Y:S01]  /*2c10*/  FFMA R19, R19, R10, 1.1641532182693481445e-10 ;  /* 0x2f00000013137423 */ /* 0x000fe2000000000a */
[----:B------:R-:W-:Y:S01]  /*2c20*/  I2FP.F32.U32 R21, R14 ;  /* 0x0000000e00157245 */ /* 0x000fe20000201000 */
[----:B------:R-:W-:Y:S01]  /*2c30*/  VIADD R14, R8, 0x1 ;  /* 0x00000001080e7836 */ /* 0x000fe20000000000 */
[----:B------:R-:W-:Y:S01]  /*2c40*/  FSETP.GTU.AND P1, PT, R17, 1, PT ;  /* 0x3f8000001100780b */ /* 0x000fe20003f2c000 */
[----:B------:R-:W-:Y:S01]  /*2c50*/  FFMA R12, R19, R19, R12 ;  /* 0x00000013130c7223 */ /* 0x000fe2000000000c */
[----:B------:R-:W-:Y:S01]  /*2c60*/  I2FP.F32.U32 R13, R13 ;  /* 0x0000000d000d7245 */ /* 0x000fe20000201000 */
[-C--:B------:R-:W-:Y:S01]  /*2c70*/  FFMA R21, R21, R10.reuse, 1.1641532182693481445e-10 ;  /* 0x2f00000015157423 */ /* 0x080fe2000000000a */
[----:B------:R-:W-:Y:S02]  /*2c80*/  @P0 IMAD.MOV R14, RZ, RZ, R8 ;  /* 0x000000ffff0e0224 */ /* 0x000fe400078e0208 */
[----:B------:R-:W-:Y:S01]  /*2c90*/  FSETP.GTU.AND P0, PT, R12, 1, PT ;  /* 0x3f8000000c00780b */ /* 0x000fe20003f0c000 */
[----:B------:R-:W-:Y:S01]  /*2ca0*/  FFMA R13, R13, R10, 1.1641532182693481445e-10 ;  /* 0x2f0000000d0d7423 */ /* 0x000fe2000000000a */
[----:B------:R-:W-:Y:S01]  /*2cb0*/  FMUL R8, R21, R21 ;  /* 0x0000001515087220 */ /* 0x000fe20000400000 */
[----:B------:R-:W-:-:S02]  /*2cc0*/  VIADD R10, R14, 0x1 ;  /* 0x000000010e0a7836 */ /* 0x000fc40000000000 */
[----:B------:R-:W-:Y:S02]  /*2cd0*/  VIADD R11, R11, 0x2c3e28 ;  /* 0x002c3e280b0b7836 */ /* 0x000fe40000000000 */
[----:B------:R-:W-:Y:S01]  /*2ce0*/  FFMA R8, R13, R13, R8 ;  /* 0x0000000d0d087223 */ /* 0x000fe20000000008 */
[----:B------:R-:W-:-:S04]  /*2cf0*/  @P1 IMAD.MOV R10, RZ, RZ, R14 ;  /* 0x000000ffff0a1224 */ /* 0x000fc800078e020e */
[----:B------:R-:W-:Y:S01]  /*2d00*/  FSETP.GTU.AND P1, PT, R8, 1, PT ;  /* 0x3f8000000800780b */ /* 0x000fe20003f2c000 */
[----:B------:R-:W-:Y:S02]  /*2d10*/  VIADD R12, R10, 0x1 ;  /* 0x000000010a0c7836 */ /* 0x000fe40000000000 */
[----:B------:R-:W-:-:S04]  /*2d20*/  @P0 IMAD.MOV R12, RZ, RZ, R10 ;  /* 0x000000ffff0c0224 */ /* 0x000fc800078e020a */
[----:B------:R-:W-:-:S06]  /*2d30*/  VIADD R8, R12, 0x1 ;  /* 0x000000010c087836 */ /* 0x000fcc0000000000 */
[----:B------:R-:W-:Y:S01]  /*2d40*/  @P1 IMAD.MOV R8, RZ, RZ, R12 ;  /* 0x000000ffff081224 */ /* 0x000fe200078e020c */
[----:B------:R-:W-:Y:S06]  /*2d50*/  BRA.U UP0, `(.L_x_11) ;  /* 0xfffffff9007c7547 */ /* 0x000fec000b83ffff */
[----:B------:R-:W0:Y:S02]  /*2d60*/  LDC.64 R10, c[0x0][0x388] ;  /* 0x0000e200ff0a7b82 */ /* 0x000e240000000a00 */
[----:B0-----:R-:W2:Y:S01]  /*2d70*/  LDG.E.STRONG.SYS R10, desc[UR6][R10.64] ;  /* 0x000000060a0a7981 */ /* 0x001ea2000c1f5900 */
[----:B------:R-:W-:Y:S01]  /*2d80*/  ISETP.GE.U32.AND P0, PT, R9, 0x20c49a, PT ;  /* 0x0020c49a0900780c */ /* 0x000fe20003f06070 */
[----:B------:R-:W-:Y:S01]  /*2d90*/  UIADD3 UR4, UPT, UPT, UR4, 0x2b34b310, URZ ;  /* 0x2b34b31004047890 */ /* 0x000fe2000fffe0ff */
[----:B------:R-:W-:Y:S01]  /*2da0*/  VIADD R7, R7, 0x3e8 ;  /* 0x000003e807077836 */ /* 0x000fe20000000000 */
[----:B--2---:R-:W-:Y:S01]  /*2db0*/  ISETP.GE.AND P1, PT, R10, R9, PT ;  /* 0x000000090a00720c */ /* 0x004fe20003f26270 */
[----:B------:R-:W-:-:S12]  /*2dc0*/  VIADD R9, R9, 0x1 ;  /* 0x0000000109097836 */ /* 0x000fd80000000000 */
[----:B------:R-:W-:Y:S05]  /*2dd0*/  @!P0 BRA P1, `(.L_x_12) ;  /* 0xfffffff800508947 */ /* 0x000fea000083ffff */
[----:B------:R-:W0:Y:S01]  /*2de0*/  LDC.64 R4, c[0x0][0x380] ;  /* 0x0000e000ff047b82 */ /* 0x000e220000000a00 */
[----:B------:R-:W1:Y:S02]  /*2df0*/  LDCU UR4, c[0x0][0x370] ;  /* 0x00006e00ff0477ac */ /* 0x000e640008000800 */
[----:B-1----:R-:W-:Y:S02]  /*2e00*/  IMAD R15, R15, UR4, R6 ;  /* 0x000000040f0f7c24 */ /* 0x002fe4000f8e0206 */
[----:B0-----:R-:W-:-:S04]  /*2e10*/  IMAD.WIDE R2, R6, 0x4, R4 ;  /* 0x0000000406027825 */ /* 0x001fc800078e0204 */
[----:B------:R-:W-:Y:S01]  /*2e20*/  IMAD.WIDE.U32 R4, R15, 0x4, R4 ;  /* 0x000000040f047825 */ /* 0x000fe200078e0004 */
[----:B------:R-:W-:Y:S04]  /*2e30*/  STG.E desc[UR6][R2.64], R8 ;  /* 0x0000000802007986 */ /* 0x000fe8000c101906 */
[----:B------:R-:W-:Y:S01]  /*2e40*/  STG.E desc[UR6][R4.64], R7 ;  /* 0x0000000704007986 */ /* 0x000fe2000c101906 */
[----:B------:R-:W-:Y:S05]  /*2e50*/  EXIT ;  /* 0x000000000000794d */ /* 0x000fea0003800000 */
.L_x_13:
[----:B------:R-:W-:-:S00]  /*2e60*/  BRA `(.L_x_13) ;  /* 0xfffffffc00fc7947 */ /* 0x000fc0000383ffff */
[----:B------:R-:W-:-:S00]  /*2e70*/  NOP ;  /* 0x0000000000007918 */ /* 0x000fc00000000000 */
        /* <DEDUP_REMOVED lines=8> */
.L_x_14:


//--------------------- .nv.global.init           --------------------------
	.section	.nv.global.init,"aw",@progbits
	.align	4
.nv.global.init:
	.type		mrg32k3aM1SubSeq,@object
	.size		mrg32k3aM1SubSeq,(mrg32k3aM2SubSeq - mrg32k3aM1SubSeq)
mrg32k3aM1SubSeq:
        /*0000*/ 	.byte	0x0b, 0xcc, 0xee, 0x04, 0x73, 0x29, 0x8b, 0x6f, 0xf6, 0x53, 0x03, 0xf6, 0x23, 0xf6, 0xea, 0xda
        /* <DEDUP_REMOVED lines=125> */
	.type		mrg32k3aM2SubSeq,@object
	.size		mrg32k3aM2SubSeq,(mrg32k3aM1 - mrg32k3aM2SubSeq)
mrg32k3aM2SubSeq:
        /* <DEDUP_REMOVED lines=126> */
	.type		mrg32k3aM1,@object
	.size		mrg32k3aM1,(mrg32k3aM1Seq - mrg32k3aM1)
mrg32k3aM1:
        /* <DEDUP_REMOVED lines=144> */
	.type		mrg32k3aM1Seq,@object
	.size		mrg32k3aM1Seq,(mrg32k3aM2 - mrg32k3aM1Seq)
mrg32k3aM1Seq:
        /* <DEDUP_REMOVED lines=144> */
	.type		mrg32k3aM2,@object
	.size		mrg32k3aM2,(mrg32k3aM2Seq - mrg32k3aM2)
mrg32k3aM2:
        /* <DEDUP_REMOVED lines=144> */
	.type		mrg32k3aM2Seq,@object
	.size		mrg32k3aM2Seq,(precalc_xorwow_matrix - mrg32k3aM2Seq)
mrg32k3aM2Seq:
        /* <DEDUP_REMOVED lines=144> */
	.type		precalc_xorwow_matrix,@object
	.size		precalc_xorwow_matrix,(precalc_xorwow_offset_matrix - precalc_xorwow_matrix)
precalc_xorwow_matrix:
        /* <DEDUP_REMOVED lines=6400> */
	.type		precalc_xorwow_offset_matrix,@object
	.size		precalc_xorwow_offset_matrix,(.L_1 - precalc_xorwow_offset_matrix)
precalc_xorwow_offset_matrix:
        /* <DEDUP_REMOVED lines=6400> */
.L_1:


//--------------------- .nv.shared.reserved.0     --------------------------
	.section	.nv.shared.reserved.0,"aw",@nobits
	.weak		__nv_reservedSMEM_offset_0_alias
	.size		__nv_reservedSMEM_offset_0_alias, 0, 64
	.other		__nv_reservedSMEM_offset_0_alias,@"STO_CUDA_RESERVED_SHARED STV_DEFAULT"
__nv_reservedSMEM_offset_0_alias:
	.zero		0
	.zero		64


//--------------------- .nv.constant0._Z8randomerPiPVi --------------------------
	.section	.nv.constant0._Z8randomerPiPVi,"a",@progbits
	.sectionflags	@""
	.align	4
.nv.constant0._Z8randomerPiPVi:
	.zero		912


//--------------------- SYMBOLS --------------------------

	.type		.nv.reservedSmem.offset0,@object
	.size		.nv.reservedSmem.offset0,0x4
